//
// Generated by NVIDIA NVVM Compiler
//
// Compiler Build ID: CL-36424714
// Cuda compilation tools, release 13.0, V13.0.88
// Based on NVVM 20.0.0
//

.version 9.0
.target sm_100
.address_size 64

	// .globl	_Z11preguntaDosPdf
.extern .func  (.param .b32 func_retval0) vprintf
(
	.param .b64 vprintf_param_0,
	.param .b64 vprintf_param_1
)
;
.global .align 1 .b8 $str[44] = {45, 45, 45, 45, 45, 45, 45, 45, 45, 45, 45, 45, 45, 45, 45, 45, 45, 45, 45, 45, 45, 45, 45, 45, 45, 45, 45, 45, 45, 45, 45, 45, 45, 45, 45, 45, 45, 45, 45, 45, 45, 45, 10};

.visible .entry _Z11preguntaDosPdf(
	.param .u64 .ptr .align 1 _Z11preguntaDosPdf_param_0,
	.param .f32 _Z11preguntaDosPdf_param_1
)
{
	.reg .pred 	%p<6>;
	.reg .b32 	%r<22>;
	.reg .b32 	%f<3>;
	.reg .b64 	%rd<7>;
	.reg .b64 	%fd<41>;

	ld.param.u64 	%rd4, [_Z11preguntaDosPdf_param_0];
	ld.param.f32 	%f1, [_Z11preguntaDosPdf_param_1];
	cvta.to.global.u64 	%rd1, %rd4;
	mov.u32 	%r11, %tid.x;
	mov.u32 	%r12, %ctaid.x;
	mov.u32 	%r13, %ntid.x;
	mad.lo.s32 	%r1, %r12, %r13, %r11;
	setp.gt.s32 	%p1, %r1, 9999;
	@%p1 bra 	$L__BB0_11;
	mul.lo.s32 	%r15, %r1, 10000;
	mul.wide.s32 	%rd5, %r15, 8;
	add.s64 	%rd2, %rd1, %rd5;
	add.f32 	%f2, %f1, %f1;
	cvt.f64.f32 	%fd1, %f2;
	or.b32  	%r2, %r15, 1;
	mov.b32 	%r18, 1;
$L__BB0_2:
	mov.b32 	%r21, 9996;
	mov.b32 	%r20, -10000;
	mov.u32 	%r19, %r2;
$L__BB0_3:
	mul.wide.s32 	%rd6, %r19, 8;
	add.s64 	%rd3, %rd1, %rd6;
	setp.ne.s32 	%p2, %r20, -10000;
	@%p2 bra 	$L__BB0_5;
	ld.global.f64 	%fd35, [%rd2];
	ld.global.f64 	%fd20, [%rd2+8];
	ld.global.f64 	%fd21, [%rd2+79992];
	sub.f64 	%fd38, %fd20, %fd21;
	ld.global.f64 	%fd37, [%rd3];
	bra.uni 	$L__BB0_6;
$L__BB0_5:
	ld.global.f64 	%fd37, [%rd3];
	ld.global.f64 	%fd19, [%rd3+-16];
	sub.f64 	%fd38, %fd37, %fd19;
	st.global.f64 	[%rd3+-16], %fd36;
$L__BB0_6:
	div.rn.f64 	%fd22, %fd38, %fd1;
	ld.global.f64 	%fd14, [%rd3+8];
	ld.global.f64 	%fd23, [%rd3+-8];
	sub.f64 	%fd24, %fd14, %fd23;
	div.rn.f64 	%fd25, %fd24, %fd1;
	st.global.f64 	[%rd3+-8], %fd22;
	ld.global.f64 	%fd26, [%rd3+16];
	sub.f64 	%fd27, %fd26, %fd37;
	div.rn.f64 	%fd36, %fd27, %fd1;
	st.global.f64 	[%rd3], %fd25;
	setp.ne.s32 	%p3, %r20, -4;
	@%p3 bra 	$L__BB0_8;
	ld.global.f64 	%fd30, [%rd2+79984];
	sub.f64 	%fd31, %fd35, %fd30;
	div.rn.f64 	%fd32, %fd31, %fd1;
	st.global.f64 	[%rd2+79992], %fd32;
	st.global.f64 	[%rd2+79984], %fd36;
	bra.uni 	$L__BB0_9;
$L__BB0_8:
	ld.global.f64 	%fd28, [%rd3+24];
	sub.f64 	%fd29, %fd28, %fd14;
	div.rn.f64 	%fd16, %fd29, %fd1;
	st.global.f64 	[%rd3+8], %fd36;
	mov.f64 	%fd36, %fd16;
$L__BB0_9:
	add.s32 	%r21, %r21, -4;
	add.s32 	%r20, %r20, 4;
	add.s32 	%r19, %r19, 4;
	setp.ne.s32 	%p4, %r21, -4;
	@%p4 bra 	$L__BB0_3;
	add.s32 	%r18, %r18, 1;
	setp.ne.s32 	%p5, %r18, 11;
	@%p5 bra 	$L__BB0_2;
$L__BB0_11:
	ret;

}
	// .globl	_Z12preguntaTresPdf
.visible .entry _Z12preguntaTresPdf(
	.param .u64 .ptr .align 1 _Z12preguntaTresPdf_param_0,
	.param .f32 _Z12preguntaTresPdf_param_1
)
{
	.reg .pred 	%p<6>;
	.reg .b32 	%r<26>;
	.reg .b32 	%f<3>;
	.reg .b64 	%rd<11>;
	.reg .b64 	%fd<41>;

	ld.param.u64 	%rd4, [_Z12preguntaTresPdf_param_0];
	ld.param.f32 	%f1, [_Z12preguntaTresPdf_param_1];
	cvta.to.global.u64 	%rd1, %rd4;
	mov.u64 	%rd5, $str;
	cvta.global.u64 	%rd6, %rd5;
	{ // callseq 0, 0
	.param .b64 param0;
	st.param.b64 	[param0], %rd6;
	.param .b64 param1;
	st.param.b64 	[param1], 0;
	.param .b32 retval0;
	call.uni (retval0), 
	vprintf, 
	(
	param0, 
	param1
	);
	ld.param.b32 	%r11, [retval0];
	} // callseq 0
	mov.u32 	%r13, %tid.x;
	mov.u32 	%r14, %ctaid.x;
	mov.u32 	%r15, %ntid.x;
	mad.lo.s32 	%r1, %r14, %r15, %r13;
	setp.gt.s32 	%p1, %r1, 2499;
	@%p1 bra 	$L__BB1_11;
	mul.lo.s32 	%r17, %r1, 10000;
	mul.wide.s32 	%rd7, %r17, 8;
	add.s64 	%rd2, %rd1, %rd7;
	add.f32 	%f2, %f1, %f1;
	cvt.f64.f32 	%fd1, %f2;
	or.b32  	%r2, %r17, 1;
	mov.b32 	%r22, 1;
$L__BB1_2:
	mov.b32 	%r25, 9996;
	mov.b32 	%r24, -10000;
	mov.u32 	%r23, %r2;
$L__BB1_3:
	mul.wide.s32 	%rd8, %r23, 8;
	add.s64 	%rd3, %rd1, %rd8;
	setp.ne.s32 	%p2, %r24, -10000;
	@%p2 bra 	$L__BB1_5;
	ld.global.f64 	%fd35, [%rd2];
	ld.global.f64 	%fd20, [%rd2+8];
	ld.global.f64 	%fd21, [%rd2+79992];
	sub.f64 	%fd38, %fd20, %fd21;
	ld.global.f64 	%fd37, [%rd3];
	bra.uni 	$L__BB1_6;
$L__BB1_5:
	ld.global.f64 	%fd37, [%rd3];
	ld.global.f64 	%fd19, [%rd3+-16];
	sub.f64 	%fd38, %fd37, %fd19;
	st.global.f64 	[%rd3+-16], %fd36;
$L__BB1_6:
	div.rn.f64 	%fd22, %fd38, %fd1;
	ld.global.f64 	%fd14, [%rd3+8];
	ld.global.f64 	%fd23, [%rd3+-8];
	sub.f64 	%fd24, %fd14, %fd23;
	div.rn.f64 	%fd25, %fd24, %fd1;
	st.global.f64 	[%rd3+-8], %fd22;
	ld.global.f64 	%fd26, [%rd3+16];
	sub.f64 	%fd27, %fd26, %fd37;
	div.rn.f64 	%fd36, %fd27, %fd1;
	st.global.f64 	[%rd3], %fd25;
	setp.ne.s32 	%p3, %r24, -4;
	@%p3 bra 	$L__BB1_8;
	ld.global.f64 	%fd30, [%rd2+79984];
	sub.f64 	%fd31, %fd35, %fd30;
	div.rn.f64 	%fd32, %fd31, %fd1;
	st.global.f64 	[%rd2+79992], %fd32;
	st.global.f64 	[%rd2+79984], %fd36;
	bra.uni 	$L__BB1_9;
$L__BB1_8:
	ld.global.f64 	%fd28, [%rd3+24];
	sub.f64 	%fd29, %fd28, %fd14;
	div.rn.f64 	%fd16, %fd29, %fd1;
	st.global.f64 	[%rd3+8], %fd36;
	mov.f64 	%fd36, %fd16;
$L__BB1_9:
	add.s32 	%r25, %r25, -4;
	add.s32 	%r24, %r24, 4;
	add.s32 	%r23, %r23, 4;
	setp.ne.s32 	%p4, %r25, -4;
	@%p4 bra 	$L__BB1_3;
	add.s32 	%r22, %r22, 1;
	setp.ne.s32 	%p5, %r22, 11;
	@%p5 bra 	$L__BB1_2;
$L__BB1_11:
	cvta.global.u64 	%rd10, %rd5;
	{ // callseq 1, 0
	.param .b64 param0;
	st.param.b64 	[param0], %rd10;
	.param .b64 param1;
	st.param.b64 	[param1], 0;
	.param .b32 retval0;
	call.uni (retval0), 
	vprintf, 
	(
	param0, 
	param1
	);
	ld.param.b32 	%r20, [retval0];
	} // callseq 1
	ret;

}


// ===== COMPILED SASS (sm_100) =====

	.target	sm_100

	.elftype	@"ET_EXEC"


//--------------------- .note.nv.tkinfo           --------------------------
	.section	.note.nv.tkinfo,"",@"SHT_NOTE"
	.sectionflags	@"SHF_NOTE_NV_TKINFO"
	.tkinfo
        /*0018*/ 	.word	0x00000002
        /*0030*/ 	.string	""
        /*0030*/ 	.string	"ptxas"
        /*0030*/ 	.string	"Cuda compilation tools, release 13.0, V13.0.88"
        /*0030*/ 	.string	"Build cuda_13.0.r13.0/compiler.36424714_0"
        /*0030*/ 	.string	"-arch sm_100 -m 64 "



//--------------------- .note.nv.cuinfo           --------------------------
	.section	.note.nv.cuinfo,"",@"SHT_NOTE"
	.sectionflags	@"SHF_NOTE_NV_CUINFO"
        /*0018*/ 	.short	0x0002
        /*001a*/ 	.short	0x0064
        /*001c*/ 	.short	0x0082
	.zero		2


//--------------------- .nv.info                  --------------------------
	.section	.nv.info,"",@"SHT_CUDA_INFO"
	.align	4


	//----- nvinfo : EIATTR_REGCOUNT
	.align		4
        /*0000*/ 	.byte	0x04, 0x2f
        /*0002*/ 	.short	(.L_2 - .L_1)
	.align		4
.L_1:
        /*0004*/ 	.word	index@(_Z11preguntaDosPdf)
        /*0008*/ 	.word	0x00000028


	//----- nvinfo : EIATTR_FRAME_SIZE
	.align		4
.L_2:
        /*000c*/ 	.byte	0x04, 0x11
        /*000e*/ 	.short	(.L_4 - .L_3)
	.align		4
.L_3:
        /*0010*/ 	.word	index@($__internal_1_$__cuda_sm20_div_rn_f64_full)
        /*0014*/ 	.word	0x00000000


	//----- nvinfo : EIATTR_FRAME_SIZE
	.align		4
.L_4:
        /*0018*/ 	.byte	0x04, 0x11
        /*001a*/ 	.short	(.L_6 - .L_5)
	.align		4
.L_5:
        /*001c*/ 	.word	index@(_Z11preguntaDosPdf)
        /*0020*/ 	.word	0x00000000


	//----- nvinfo : EIATTR_REGCOUNT
	.align		4
.L_6:
        /*0024*/ 	.byte	0x04, 0x2f
        /*0026*/ 	.short	(.L_8 - .L_7)
	.align		4
.L_7:
        /*0028*/ 	.word	index@(_Z12preguntaTresPdf)
        /*002c*/ 	.word	0x0000002e


	//----- nvinfo : EIATTR_FRAME_SIZE
	.align		4
.L_8:
        /*0030*/ 	.byte	0x04, 0x11
        /*0032*/ 	.short	(.L_10 - .L_9)
	.align		4
.L_9:
        /*0034*/ 	.word	index@($__internal_0_$__cuda_sm20_div_rn_f64_full)
        /*0038*/ 	.word	0x00000000


	//----- nvinfo : EIATTR_FRAME_SIZE
	.align		4
.L_10:
        /*003c*/ 	.byte	0x04, 0x11
        /*003e*/ 	.short	(.L_12 - .L_11)
	.align		4
.L_11:
        /*0040*/ 	.word	index@(_Z12preguntaTresPdf)
        /*0044*/ 	.word	0x00000000


	//----- nvinfo : EIATTR_MIN_STACK_SIZE
	.align		4
.L_12:
        /*0048*/ 	.byte	0x04, 0x12
        /*004a*/ 	.short	(.L_14 - .L_13)
	.align		4
.L_13:
        /*004c*/ 	.word	index@(_Z12preguntaTresPdf)
        /*0050*/ 	.word	0x00000000


	//----- nvinfo : EIATTR_MIN_STACK_SIZE
	.align		4
.L_14:
        /*0054*/ 	.byte	0x04, 0x12
        /*0056*/ 	.short	(.L_16 - .L_15)
	.align		4
.L_15:
        /*0058*/ 	.word	index@(_Z11preguntaDosPdf)
        /*005c*/ 	.word	0x00000000
.L_16:


//--------------------- .nv.compat                --------------------------
	.section	.nv.compat,"",@"SHT_CUDA_COMPAT_INFO"
	.align	4
        /*0000*/ 	.byte	0x02, 0x09, 0x00, 0x00, 0x02, 0x02, 0x01, 0x00, 0x02, 0x05, 0x05, 0x00, 0x03, 0x07, 0x01, 0x01
        /*0010*/ 	.byte	0x02, 0x03, 0x00, 0x00, 0x02, 0x06, 0x01, 0x00, 0x04, 0x0b, 0x08, 0x00, 0x01, 0x00, 0x00, 0x00
        /*0020*/ 	.byte	0x00, 0x00, 0x00, 0x00


//--------------------- .nv.info._Z12preguntaTresPdf --------------------------
	.section	.nv.info._Z12preguntaTresPdf,"",@"SHT_CUDA_INFO"
	.sectionflags	@""
	.align	4


	//----- nvinfo : EIATTR_CUDA_API_VERSION
	.align		4
        /*0000*/ 	.byte	0x04, 0x37
        /*0002*/ 	.short	(.L_18 - .L_17)
.L_17:
        /*0004*/ 	.word	0x00000082


	//----- nvinfo : EIATTR_KPARAM_INFO
	.align		4
.L_18:
        /*0008*/ 	.byte	0x04, 0x17
        /*000a*/ 	.short	(.L_20 - .L_19)
.L_19:
        /*000c*/ 	.word	0x00000000
        /*0010*/ 	.short	0x0001
        /*0012*/ 	.short	0x0008
        /*0014*/ 	.byte	0x00, 0xf0, 0x11, 0x00


	//----- nvinfo : EIATTR_KPARAM_INFO
	.align		4
.L_20:
        /*0018*/ 	.byte	0x04, 0x17
        /*001a*/ 	.short	(.L_22 - .L_21)
.L_21:
        /*001c*/ 	.word	0x00000000
        /*0020*/ 	.short	0x0000
        /*0022*/ 	.short	0x0000
        /*0024*/ 	.byte	0x00, 0xf5, 0x21, 0x00


	//----- nvinfo : EIATTR_SPARSE_MMA_MASK
	.align		4
.L_22:
        /*0028*/ 	.byte	0x03, 0x50
        /*002a*/ 	.short	0x0000


	//----- nvinfo : EIATTR_MAXREG_COUNT
	.align		4
        /*002c*/ 	.byte	0x03, 0x1b
        /*002e*/ 	.short	0x00ff


	//----- nvinfo : EIATTR_EXTERNS
	.align		4
        /*0030*/ 	.byte	0x04, 0x0f
        /*0032*/ 	.short	(.L_24 - .L_23)


	//   ....[0]....
	.align		4
.L_23:
        /*0034*/ 	.word	index@(vprintf)


	//----- nvinfo : EIATTR_MERCURY_ISA_VERSION
	.align		4
.L_24:
        /*0038*/ 	.byte	0x03, 0x5f
        /*003a*/ 	.short	0x0101


	//----- nvinfo : EIATTR_VRC_CTA_INIT_COUNT
	.align		4
        /*003c*/ 	.byte	0x02, 0x4a
	.zero		1
	.zero		1


	//----- nvinfo : EIATTR_SYSCALL_OFFSETS
	.align		4
        /*0040*/ 	.byte	0x04, 0x46
        /*0042*/ 	.short	(.L_26 - .L_25)


	//   ....[0]....
.L_25:
        /*0044*/ 	.word	0x00000080


	//   ....[1]....
        /*0048*/ 	.word	0x00000e20


	//----- nvinfo : EIATTR_EXIT_INSTR_OFFSETS
	.align		4
.L_26:
        /*004c*/ 	.byte	0x04, 0x1c
        /*004e*/ 	.short	(.L_28 - .L_27)


	//   ....[0]....
.L_27:
        /*0050*/ 	.word	0x00000e30


	//----- nvinfo : EIATTR_CRS_STACK_SIZE
	.align		4
.L_28:
        /*0054*/ 	.byte	0x04, 0x1e
        /*0056*/ 	.short	(.L_30 - .L_29)
.L_29:
        /*0058*/ 	.word	0x00000000


	//----- nvinfo : EIATTR_CBANK_PARAM_SIZE
	.align		4
.L_30:
        /*005c*/ 	.byte	0x03, 0x19
        /*005e*/ 	.short	0x000c


	//----- nvinfo : EIATTR_PARAM_CBANK
	.align		4
        /*0060*/ 	.byte	0x04, 0x0a
        /*0062*/ 	.short	(.L_32 - .L_31)
	.align		4
.L_31:
        /*0064*/ 	.word	index@(.nv.constant0._Z12preguntaTresPdf)
        /*0068*/ 	.short	0x0380
        /*006a*/ 	.short	0x000c


	//----- nvinfo : EIATTR_SW_WAR
	.align		4
.L_32:
        /*006c*/ 	.byte	0x04, 0x36
        /*006e*/ 	.short	(.L_34 - .L_33)
.L_33:
        /*0070*/ 	.word	0x00000008
.L_34:


//--------------------- .nv.info._Z11preguntaDosPdf --------------------------
	.section	.nv.info._Z11preguntaDosPdf,"",@"SHT_CUDA_INFO"
	.sectionflags	@""
	.align	4


	//----- nvinfo : EIATTR_CUDA_API_VERSION
	.align		4
        /*0000*/ 	.byte	0x04, 0x37
        /*0002*/ 	.short	(.L_36 - .L_35)
.L_35:
        /*0004*/ 	.word	0x00000082


	//----- nvinfo : EIATTR_KPARAM_INFO
	.align		4
.L_36:
        /*0008*/ 	.byte	0x04, 0x17
        /*000a*/ 	.short	(.L_38 - .L_37)
.L_37:
        /*000c*/ 	.word	0x00000000
        /*0010*/ 	.short	0x0001
        /*0012*/ 	.short	0x0008
        /*0014*/ 	.byte	0x00, 0xf0, 0x11, 0x00


	//----- nvinfo : EIATTR_KPARAM_INFO
	.align		4
.L_38:
        /*0018*/ 	.byte	0x04, 0x17
        /*001a*/ 	.short	(.L_40 - .L_39)
.L_39:
        /*001c*/ 	.word	0x00000000
        /*0020*/ 	.short	0x0000
        /*0022*/ 	.short	0x0000
        /*0024*/ 	.byte	0x00, 0xf5, 0x21, 0x00


	//----- nvinfo : EIATTR_SPARSE_MMA_MASK
	.align		4
.L_40:
        /*0028*/ 	.byte	0x03, 0x50
        /*002a*/ 	.short	0x0000


	//----- nvinfo : EIATTR_MAXREG_COUNT
	.align		4
        /*002c*/ 	.byte	0x03, 0x1b
        /*002e*/ 	.short	0x00ff


	//----- nvinfo : EIATTR_MERCURY_ISA_VERSION
	.align		4
        /*0030*/ 	.byte	0x03, 0x5f
        /*0032*/ 	.short	0x0101


	//----- nvinfo : EIATTR_VRC_CTA_INIT_COUNT
	.align		4
        /*0034*/ 	.byte	0x02, 0x4a
	.zero		1
	.zero		1


	//----- nvinfo : EIATTR_EXIT_INSTR_OFFSETS
	.align		4
        /*0038*/ 	.byte	0x04, 0x1c
        /*003a*/ 	.short	(.L_42 - .L_41)


	//   ....[0]....
.L_41:
        /*003c*/ 	.word	0x00000060


	//   ....[1]....
        /*0040*/ 	.word	0x00000af0


	//----- nvinfo : EIATTR_CRS_STACK_SIZE
	.align		4
.L_42:
        /*0044*/ 	.byte	0x04, 0x1e
        /*0046*/ 	.short	(.L_44 - .L_43)
.L_43:
        /*0048*/ 	.word	0x00000000


	//----- nvinfo : EIATTR_CBANK_PARAM_SIZE
	.align		4
.L_44:
        /*004c*/ 	.byte	0x03, 0x19
        /*004e*/ 	.short	0x000c


	//----- nvinfo : EIATTR_PARAM_CBANK
	.align		4
        /*0050*/ 	.byte	0x04, 0x0a
        /*0052*/ 	.short	(.L_46 - .L_45)
	.align		4
.L_45:
        /*0054*/ 	.word	index@(.nv.constant0._Z11preguntaDosPdf)
        /*0058*/ 	.short	0x0380
        /*005a*/ 	.short	0x000c


	//----- nvinfo : EIATTR_SW_WAR
	.align		4
.L_46:
        /*005c*/ 	.byte	0x04, 0x36
        /*005e*/ 	.short	(.L_48 - .L_47)
.L_47:
        /*0060*/ 	.word	0x00000008
.L_48:


//--------------------- .nv.callgraph             --------------------------
	.section	.nv.callgraph,"",@"SHT_CUDA_CALLGRAPH"
	.align	4
	.sectionentsize	8
	.align		4
        /*0000*/ 	.word	0x00000000
	.align		4
        /*0004*/ 	.word	0xffffffff
	.align		4
        /*0008*/ 	.word	index@(_Z12preguntaTresPdf)
	.align		4
        /*000c*/ 	.word	index@(vprintf)
	.align		4
        /*0010*/ 	.word	0x00000000
	.align		4
        /*0014*/ 	.word	0xfffffffe
	.align		4
        /*0018*/ 	.word	0x00000000
	.align		4
        /*001c*/ 	.word	0xfffffffd
	.align		4
        /*0020*/ 	.word	0x00000000
	.align		4
        /*0024*/ 	.word	0xfffffffc


//--------------------- .nv.constant4             --------------------------
	.section	.nv.constant4,"a",@progbits
	.align	8
	.align		8
.nv.constant4:
        /*0000*/ 	.dword	vprintf
	.align		8
        /*0008*/ 	.dword	$str


//--------------------- .text._Z12preguntaTresPdf --------------------------
	.section	.text._Z12preguntaTresPdf,"ax",@progbits
	.align	128
        .global         _Z12preguntaTresPdf
        .type           _Z12preguntaTresPdf,@function
        .size           _Z12preguntaTresPdf,(.L_x_46 - _Z12preguntaTresPdf)
        .other          _Z12preguntaTresPdf,@"STO_CUDA_ENTRY STV_DEFAULT"
_Z12preguntaTresPdf:
.text._Z12preguntaTresPdf:
[----:B------:R-:W0:Y:S01]  /*0000*/  LDC R1, c[0x0][0x37c] ;  /* 0x0000df00ff017b82 */ /* 0x000e220000000800 */
[----:B------:R-:W-:Y:S01]  /*0010*/  MOV R0, 0x0 ;  /* 0x0000000000007802 */ /* 0x000fe20000000f00 */
[----:B------:R-:W1:Y:S01]  /*0020*/  LDCU.64 UR4, c[0x4][0x8] ;  /* 0x01000100ff0477ac */ /* 0x000e620008000a00 */
[----:B------:R-:W-:-:S05]  /*0030*/  CS2R R6, SRZ ;  /* 0x0000000000067805 */ /* 0x000fca000001ff00 */
[----:B------:R2:W3:Y:S01]  /*0040*/  LDC.64 R2, c[0x4][R0] ;  /* 0x0100000000027b82 */ /* 0x0004e20000000a00 */
[----:B-1----:R-:W-:Y:S02]  /*0050*/  IMAD.U32 R4, RZ, RZ, UR4 ;  /* 0x00000004ff047e24 */ /* 0x002fe4000f8e00ff */
[----:B--2---:R-:W-:-:S07]  /*0060*/  IMAD.U32 R5, RZ, RZ, UR5 ;  /* 0x00000005ff057e24 */ /* 0x004fce000f8e00ff */
[----:B------:R-:W-:-:S07]  /*0070*/  LEPC R20, `(.L_x_0) ;  /* 0x000000001014794e */ /* 0x000fce0000000000 */
[----:B0--3--:R-:W-:Y:S05]  /*0080*/  CALL.ABS.NOINC R2 ;  /* 0x0000000002007343 */ /* 0x009fea0003c00000 */
.L_x_0:
[----:B------:R-:W0:Y:S01]  /*0090*/  S2R R0, SR_TID.X ;  /* 0x0000000000007919 */ /* 0x000e220000002100 */
[----:B------:R-:W0:Y:S01]  /*00a0*/  S2UR UR4, SR_CTAID.X ;  /* 0x00000000000479c3 */ /* 0x000e220000002500 */
[----:B------:R-:W-:Y:S07]  /*00b0*/  BSSY.RECONVERGENT B0, `(.L_x_1) ;  /* 0x00000cf000007945 */ /* 0x000fee0003800200 */
[----:B------:R-:W0:Y:S02]  /*00c0*/  LDC R3, c[0x0][0x360] ;  /* 0x0000d800ff037b82 */ /* 0x000e240000000800 */
[----:B0-----:R-:W-:-:S05]  /*00d0*/  IMAD R0, R3, UR4, R0 ;  /* 0x0000000403007c24 */ /* 0x001fca000f8e0200 */
[----:B------:R-:W-:-:S13]  /*00e0*/  ISETP.GT.AND P0, PT, R0, 0x9c3, PT ;  /* 0x000009c30000780c */ /* 0x000fda0003f04270 */
[----:B------:R-:W-:Y:S05]  /*00f0*/  @P0 BRA `(.L_x_2) ;  /* 0x0000000c00280947 */ /* 0x000fea0003800000 */
[----:B------:R-:W0:Y:S01]  /*0100*/  LDC R28, c[0x0][0x388] ;  /* 0x0000e200ff1c7b82 */ /* 0x000e220000000800 */
[----:B------:R-:W-:Y:S02]  /*0110*/  IMAD R7, R0, 0x2710, RZ ;  /* 0x0000271000077824 */ /* 0x000fe400078e02ff */
[----:B------:R-:W-:-:S05]  /*0120*/  IMAD.MOV.U32 R6, RZ, RZ, 0x1 ;  /* 0x00000001ff067424 */ /* 0x000fca00078e00ff */
[----:B------:R-:W1:Y:S08]  /*0130*/  LDC.64 R26, c[0x0][0x380] ;  /* 0x0000e000ff1a7b82 */ /* 0x000e700000000a00 */
[----:B------:R-:W2:Y:S01]  /*0140*/  LDC.64 R30, c[0x0][0x358] ;  /* 0x0000d600ff1e7b82 */ /* 0x000ea20000000a00 */
[----:B0-----:R-:W-:-:S06]  /*0150*/  FADD R28, R28, R28 ;  /* 0x0000001c1c1c7221 */ /* 0x001fcc0000000000 */
[----:B------:R-:W0:Y:S01]  /*0160*/  F2F.F64.F32 R28, R28 ;  /* 0x0000001c001c7310 */ /* 0x000e220000201800 */
[----:B-1----:R-:W-:-:S04]  /*0170*/  IMAD.WIDE R26, R7, 0x8, R26 ;  /* 0x00000008071a7825 */ /* 0x002fc800078e021a */
[----:B------:R-:W-:-:S07]  /*0180*/  VIADD R7, R7, 0x1 ;  /* 0x0000000107077836 */ /* 0x000fce0000000000 */
.L_x_18:
[----:B------:R-:W-:Y:S01]  /*0190*/  VIADD R6, R6, 0x1 ;  /* 0x0000000106067836 */ /* 0x000fe20000000000 */
[----:B------:R-:W-:Y:S01]  /*01a0*/  BSSY.RECONVERGENT B1, `(.L_x_3) ;  /* 0x00000be000017945 */ /* 0x000fe20003800200 */
[----:B------:R-:W-:Y:S02]  /*01b0*/  IMAD.MOV.U32 R8, RZ, RZ, 0x270c ;  /* 0x0000270cff087424 */ /* 0x000fe400078e00ff */
[----:B------:R-:W-:Y:S01]  /*01c0*/  IMAD.MOV.U32 R9, RZ, RZ, -0x2710 ;  /* 0xffffd8f0ff097424 */ /* 0x000fe200078e00ff */
[----:B------:R-:W-:Y:S01]  /*01d0*/  ISETP.NE.AND P2, PT, R6, 0xb, PT ;  /* 0x0000000b0600780c */ /* 0x000fe20003f45270 */
[----:B0----5:R-:W-:-:S12]  /*01e0*/  IMAD.MOV.U32 R10, RZ, RZ, R7 ;  /* 0x000000ffff0a7224 */ /* 0x021fd800078e0007 */
.L_x_17:
[----:B------:R-:W-:Y:S01]  /*01f0*/  ISETP.NE.AND P0, PT, R9, -0x2710, PT ;  /* 0xffffd8f00900780c */ /* 0x000fe20003f05270 */
[----:B------:R-:W1:Y:S01]  /*0200*/  LDC.64 R24, c[0x0][0x380] ;  /* 0x0000e000ff187b82 */ /* 0x000e620000000a00 */
[----:B--2---:R-:W-:Y:S02]  /*0210*/  R2UR UR8, R30 ;  /* 0x000000001e0872ca */ /* 0x004fe400000e0000 */
[----:B------:R-:W-:-:S09]  /*0220*/  R2UR UR9, R31 ;  /* 0x000000001f0972ca */ /* 0x000fd200000e0000 */
[C---:B------:R-:W-:Y:S02]  /*0230*/  @!P0 R2UR UR4, R30.reuse ;  /* 0x000000001e0482ca */ /* 0x040fe400000e0000 */
[C---:B------:R-:W-:Y:S02]  /*0240*/  @!P0 R2UR UR5, R31.reuse ;  /* 0x000000001f0582ca */ /* 0x040fe400000e0000 */
[C---:B------:R-:W-:Y:S02]  /*0250*/  @!P0 R2UR UR6, R30.reuse ;  /* 0x000000001e0682ca */ /* 0x040fe400000e0000 */
[C---:B------:R-:W-:Y:S02]  /*0260*/  @!P0 R2UR UR7, R31.reuse ;  /* 0x000000001f0782ca */ /* 0x040fe400000e0000 */
[----:B------:R-:W-:Y:S02]  /*0270*/  @P0 R2UR UR10, R30 ;  /* 0x000000001e0a02ca */ /* 0x000fe400000e0000 */
[----:B------:R-:W-:-:S05]  /*0280*/  @P0 R2UR UR11, R31 ;  /* 0x000000001f0b02ca */ /* 0x000fca00000e0000 */
[----:B------:R-:W2:Y:S04]  /*0290*/  @!P0 LDG.E.64 R12, desc[UR4][R26.64+0x8] ;  /* 0x000008041a0c8981 */ /* 0x000ea8000c1e1b00 */
[----:B------:R-:W2:Y:S01]  /*02a0*/  @!P0 LDG.E.64 R4, desc[UR6][R26.64+0x13878] ;  /* 0x013878061a048981 */ /* 0x000ea2000c1e1b00 */
[----:B-1----:R-:W-:Y:S01]  /*02b0*/  IMAD.WIDE R24, R10, 0x8, R24 ;  /* 0x000000080a187825 */ /* 0x002fe200078e0218 */
[----:B0-----:R-:W0:Y:S02]  /*02c0*/  MUFU.RCP64H R17, R29 ;  /* 0x0000001d00117308 */ /* 0x001e240000001800 */
[----:B-----5:R1:W5:Y:S04]  /*02d0*/  @!P0 LDG.E.64 R22, desc[UR4][R26.64] ;  /* 0x000000041a168981 */ /* 0x020368000c1e1b00 */
[----:B------:R-:W3:Y:S04]  /*02e0*/  @P0 LDG.E.64 R14, desc[UR10][R24.64+-0x10] ;  /* 0xfffff00a180e0981 */ /* 0x000ee8000c1e1b00 */
[----:B------:R-:W3:Y:S01]  /*02f0*/  LDG.E.64 R2, desc[UR8][R24.64] ;  /* 0x0000000818027981 */ /* 0x000ee2000c1e1b00 */
[----:B------:R-:W-:-:S06]  /*0300*/  IMAD.MOV.U32 R16, RZ, RZ, 0x1 ;  /* 0x00000001ff107424 */ /* 0x000fcc00078e00ff */
[----:B0-----:R-:W-:-:S08]  /*0310*/  DFMA R18, -R28, R16, 1 ;  /* 0x3ff000001c12742b */ /* 0x001fd00000000110 */
[----:B------:R-:W-:-:S08]  /*0320*/  DFMA R18, R18, R18, R18 ;  /* 0x000000121212722b */ /* 0x000fd00000000012 */
[----:B------:R-:W-:Y:S01]  /*0330*/  DFMA R18, R16, R18, R16 ;  /* 0x000000121012722b */ /* 0x000fe20000000010 */
[----:B------:R-:W-:Y:S02]  /*0340*/  @P0 R2UR UR4, R30 ;  /* 0x000000001e0402ca */ /* 0x000fe400000e0000 */
[----:B------:R-:W-:Y:S01]  /*0350*/  @P0 R2UR UR5, R31 ;  /* 0x000000001f0502ca */ /* 0x000fe200000e0000 */
[----:B------:R-:W-:Y:S01]  /*0360*/  VIADD R8, R8, 0xfffffffc ;  /* 0xfffffffc08087836 */ /* 0x000fe20000000000 */
[----:B------:R-:W-:Y:S04]  /*0370*/  BSSY.RECONVERGENT B2, `(.L_x_4) ;  /* 0x000001a000027945 */ /* 0x000fe80003800200 */
[----:B------:R-:W-:Y:S01]  /*0380*/  ISETP.NE.AND P1, PT, R8, -0x4, PT ;  /* 0xfffffffc0800780c */ /* 0x000fe20003f25270 */
[----:B--2---:R-:W-:-:S02]  /*0390*/  @!P0 DADD R12, R12, -R4 ;  /* 0x000000000c0c8229 */ /* 0x004fc40000000804 */
[----:B------:R-:W-:-:S08]  /*03a0*/  DFMA R4, -R28, R18, 1 ;  /* 0x3ff000001c04742b */ /* 0x000fd00000000112 */
[----:B------:R-:W-:Y:S02]  /*03b0*/  DFMA R4, R18, R4, R18 ;  /* 0x000000041204722b */ /* 0x000fe40000000012 */
[----:B---3--:R-:W-:-:S08]  /*03c0*/  @P0 DADD R12, R2, -R14 ;  /* 0x00000000020c0229 */ /* 0x008fd0000000080e */
[----:B------:R-:W-:-:S08]  /*03d0*/  DMUL R14, R4, R12 ;  /* 0x0000000c040e7228 */ /* 0x000fd00000000000 */
[----:B------:R-:W-:-:S08]  /*03e0*/  DFMA R16, -R28, R14, R12 ;  /* 0x0000000e1c10722b */ /* 0x000fd0000000010c */
[----:B------:R-:W-:Y:S01]  /*03f0*/  DFMA R4, R4, R16, R14 ;  /* 0x000000100404722b */ /* 0x000fe2000000000e */
[----:B------:R-:W-:-:S09]  /*0400*/  FSETP.GEU.AND P4, PT, |R13|, 6.5827683646048100446e-37, PT ;  /* 0x036000000d00780b */ /* 0x000fd20003f8e200 */
[----:B------:R-:W-:-:S05]  /*0410*/  FFMA R0, RZ, R29, R5 ;  /* 0x0000001dff007223 */ /* 0x000fca0000000005 */
[----:B------:R-:W-:Y:S01]  /*0420*/  FSETP.GT.AND P3, PT, |R0|, 1.469367938527859385e-39, PT ;  /* 0x001000000000780b */ /* 0x000fe20003f64200 */
[----:B------:R-:W-:Y:S02]  /*0430*/  IMAD.MOV.U32 R14, RZ, RZ, R20 ;  /* 0x000000ffff0e7224 */ /* 0x000fe400078e0014 */
[----:B------:R-:W-:Y:S02]  /*0440*/  IMAD.MOV.U32 R15, RZ, RZ, R21 ;  /* 0x000000ffff0f7224 */ /* 0x000fe400078e0015 */
[----:B------:R-:W-:-:S03]  /*0450*/  @!P0 IMAD.MOV.U32 R20, RZ, RZ, R2 ;  /* 0x000000ffff148224 */ /* 0x000fc600078e0002 */
[----:B------:R1:W-:Y:S01]  /*0460*/  @P0 STG.E.64 desc[UR4][R24.64+-0x10], R14 ;  /* 0xfffff00e18000986 */ /* 0x0003e2000c101b04 */
[--C-:B------:R-:W-:Y:S02]  /*0470*/  @!P0 IMAD.MOV.U32 R21, RZ, RZ, R3.reuse ;  /* 0x000000ffff158224 */ /* 0x100fe400078e0003 */
[----:B------:R-:W-:Y:S02]  /*0480*/  @P0 IMAD.MOV.U32 R20, RZ, RZ, R2 ;  /* 0x000000ffff140224 */ /* 0x000fe400078e0002 */
[----:B------:R-:W-:Y:S01]  /*0490*/  @P0 IMAD.MOV.U32 R21, RZ, RZ, R3 ;  /* 0x000000ffff150224 */ /* 0x000fe200078e0003 */
[----:B------:R-:W-:Y:S06]  /*04a0*/  @P3 BRA P4, `(.L_x_5) ;  /* 0x0000000000183947 */ /* 0x000fec0002000000 */
[----:B-1----:R-:W-:Y:S01]  /*04b0*/  IMAD.MOV.U32 R14, RZ, RZ, R28 ;  /* 0x000000ffff0e7224 */ /* 0x002fe200078e001c */
[----:B------:R-:W-:Y:S01]  /*04c0*/  MOV R0, 0x4f0 ;  /* 0x000004f000007802 */ /* 0x000fe20000000f00 */
[----:B------:R-:W-:-:S07]  /*04d0*/  IMAD.MOV.U32 R15, RZ, RZ, R29 ;  /* 0x000000ffff0f7224 */ /* 0x000fce00078e001d */
[----:B-----5:R-:W-:Y:S05]  /*04e0*/  CALL.REL.NOINC `($__internal_0_$__cuda_sm20_div_rn_f64_full) ;  /* 0x0000000800547944 */ /* 0x020fea0003c00000 */
[----:B------:R-:W-:Y:S02]  /*04f0*/  IMAD.MOV.U32 R4, RZ, RZ, R34 ;  /* 0x000000ffff047224 */ /* 0x000fe400078e0022 */
[----:B------:R-:W-:-:S07]  /*0500*/  IMAD.MOV.U32 R5, RZ, RZ, R35 ;  /* 0x000000ffff057224 */ /* 0x000fce00078e0023 */
.L_x_5:
[----:B------:R-:W-:Y:S05]  /*0510*/  BSYNC.RECONVERGENT B2 ;  /* 0x0000000000027941 */ /* 0x000fea0003800200 */
.L_x_4:
[C---:B------:R-:W-:Y:S02]  /*0520*/  R2UR UR4, R30.reuse ;  /* 0x000000001e0472ca */ /* 0x040fe400000e0000 */
[C---:B------:R-:W-:Y:S02]  /*0530*/  R2UR UR5, R31.reuse ;  /* 0x000000001f0572ca */ /* 0x040fe400000e0000 */
[----:B------:R-:W-:Y:S02]  /*0540*/  R2UR UR6, R30 ;  /* 0x000000001e0672ca */ /* 0x000fe400000e0000 */
[----:B------:R-:W-:-:S09]  /*0550*/  R2UR UR7, R31 ;  /* 0x000000001f0772ca */ /* 0x000fd200000e0000 */
[----:B------:R-:W2:Y:S04]  /*0560*/  LDG.E.64 R18, desc[UR4][R24.64+0x8] ;  /* 0x0000080418127981 */ /* 0x000ea8000c1e1b00 */
[----:B------:R-:W2:Y:S01]  /*0570*/  LDG.E.64 R2, desc[UR6][R24.64+-0x8] ;  /* 0xfffff80618027981 */ /* 0x000ea2000c1e1b00 */
[----:B------:R-:W1:Y:S01]  /*0580*/  MUFU.RCP64H R13, R29 ;  /* 0x0000001d000d7308 */ /* 0x000e620000001800 */
[----:B------:R-:W-:Y:S01]  /*0590*/  IMAD.MOV.U32 R12, RZ, RZ, 0x1 ;  /* 0x00000001ff0c7424 */ /* 0x000fe200078e00ff */
[----:B------:R-:W-:Y:S05]  /*05a0*/  BSSY.RECONVERGENT B2, `(.L_x_6) ;  /* 0x0000016000027945 */ /* 0x000fea0003800200 */
[----:B-1----:R-:W-:-:S08]  /*05b0*/  DFMA R14, -R28, R12, 1 ;  /* 0x3ff000001c0e742b */ /* 0x002fd0000000010c */
[----:B------:R-:W-:-:S08]  /*05c0*/  DFMA R14, R14, R14, R14 ;  /* 0x0000000e0e0e722b */ /* 0x000fd0000000000e */
[----:B------:R-:W-:-:S08]  /*05d0*/  DFMA R12, R12, R14, R12 ;  /* 0x0000000e0c0c722b */ /* 0x000fd0000000000c */
[----:B------:R-:W-:-:S08]  /*05e0*/  DFMA R16, -R28, R12, 1 ;  /* 0x3ff000001c10742b */ /* 0x000fd0000000010c */
[----:B------:R-:W-:Y:S02]  /*05f0*/  DFMA R16, R12, R16, R12 ;  /* 0x000000100c10722b */ /* 0x000fe4000000000c */
[----:B--2---:R-:W-:-:S08]  /*0600*/  DADD R14, R18, -R2 ;  /* 0x00000000120e7229 */ /* 0x004fd00000000802 */
[----:B------:R-:W-:Y:S02]  /*0610*/  DMUL R2, R16, R14 ;  /* 0x0000000e10027228 */ /* 0x000fe40000000000 */
[----:B------:R-:W-:-:S06]  /*0620*/  FSETP.GEU.AND P3, PT, |R15|, 6.5827683646048100446e-37, PT ;  /* 0x036000000f00780b */ /* 0x000fcc0003f6e200 */
[----:B------:R-:W-:-:S08]  /*0630*/  DFMA R12, -R28, R2, R14 ;  /* 0x000000021c0c722b */ /* 0x000fd0000000010e */
[----:B------:R-:W-:-:S10]  /*0640*/  DFMA R2, R16, R12, R2 ;  /* 0x0000000c1002722b */ /* 0x000fd40000000002 */
[----:B------:R-:W-:-:S05]  /*0650*/  FFMA R0, RZ, R29, R3 ;  /* 0x0000001dff007223 */ /* 0x000fca0000000003 */
[----:B------:R-:W-:-:S13]  /*0660*/  FSETP.GT.AND P0, PT, |R0|, 1.469367938527859385e-39, PT ;  /* 0x001000000000780b */ /* 0x000fda0003f04200 */
[----:B------:R-:W-:Y:S05]  /*0670*/  @P0 BRA P3, `(.L_x_7) ;  /* 0x0000000000200947 */ /* 0x000fea0001800000 */
[----:B------:R-:W-:Y:S01]  /*0680*/  IMAD.MOV.U32 R12, RZ, RZ, R14 ;  /* 0x000000ffff0c7224 */ /* 0x000fe200078e000e */
[----:B------:R-:W-:Y:S01]  /*0690*/  MOV R0, 0x6e0 ;  /* 0x000006e000007802 */ /* 0x000fe20000000f00 */
[----:B------:R-:W-:Y:S02]  /*06a0*/  IMAD.MOV.U32 R13, RZ, RZ, R15 ;  /* 0x000000ffff0d7224 */ /* 0x000fe400078e000f */
[----:B------:R-:W-:Y:S02]  /*06b0*/  IMAD.MOV.U32 R14, RZ, RZ, R28 ;  /* 0x000000ffff0e7224 */ /* 0x000fe400078e001c */
[----:B------:R-:W-:-:S07]  /*06c0*/  IMAD.MOV.U32 R15, RZ, RZ, R29 ;  /* 0x000000ffff0f7224 */ /* 0x000fce00078e001d */
[----:B-----5:R-:W-:Y:S05]  /*06d0*/  CALL.REL.NOINC `($__internal_0_$__cuda_sm20_div_rn_f64_full) ;  /* 0x0000000400d87944 */ /* 0x020fea0003c00000 */
[----:B------:R-:W-:Y:S02]  /*06e0*/  IMAD.MOV.U32 R2, RZ, RZ, R34 ;  /* 0x000000ffff027224 */ /* 0x000fe400078e0022 */
[----:B------:R-:W-:-:S07]  /*06f0*/  IMAD.MOV.U32 R3, RZ, RZ, R35 ;  /* 0x000000ffff037224 */ /* 0x000fce00078e0023 */
.L_x_7:
[----:B------:R-:W-:Y:S05]  /*0700*/  BSYNC.RECONVERGENT B2 ;  /* 0x0000000000027941 */ /* 0x000fea0003800200 */
.L_x_6:
[----:B------:R-:W-:Y:S02]  /*0710*/  R2UR UR4, R30 ;  /* 0x000000001e0472ca */ /* 0x000fe400000e0000 */
[----:B------:R-:W-:-:S13]  /*0720*/  R2UR UR5, R31 ;  /* 0x000000001f0572ca */ /* 0x000fda00000e0000 */
[----:B------:R-:W2:Y:S01]  /*0730*/  LDG.E.64 R12, desc[UR4][R24.64+0x10] ;  /* 0x00001004180c7981 */ /* 0x000ea2000c1e1b00 */
[----:B------:R-:W0:Y:S01]  /*0740*/  MUFU.RCP64H R15, R29 ;  /* 0x0000001d000f7308 */ /* 0x000e220000001800 */
[----:B------:R-:W-:Y:S01]  /*0750*/  IMAD.MOV.U32 R14, RZ, RZ, 0x1 ;  /* 0x00000001ff0e7424 */ /* 0x000fe200078e00ff */
[----:B------:R-:W-:Y:S01]  /*0760*/  BSSY.RECONVERGENT B2, `(.L_x_8) ;  /* 0x0000017000027945 */ /* 0x000fe20003800200 */
[----:B------:R1:W-:Y:S04]  /*0770*/  STG.E.64 desc[UR4][R24.64+-0x8], R4 ;  /* 0xfffff80418007986 */ /* 0x0003e8000c101b04 */
[----:B0-----:R-:W-:-:S08]  /*0780*/  DFMA R16, -R28, R14, 1 ;  /* 0x3ff000001c10742b */ /* 0x001fd0000000010e */
        /* <DEDUP_REMOVED lines=11> */
[----:B-1----:R-:W-:Y:S05]  /*0840*/  @P0 BRA P3, `(.L_x_9) ;  /* 0x0000000000200947 */ /* 0x002fea0001800000 */
        /* <DEDUP_REMOVED lines=8> */
.L_x_9:
[----:B------:R-:W-:Y:S05]  /*08d0*/  BSYNC.RECONVERGENT B2 ;  /* 0x0000000000027941 */ /* 0x000fea0003800200 */
.L_x_8:
[----:B------:R-:W-:Y:S01]  /*08e0*/  R2UR UR4, R30 ;  /* 0x000000001e0472ca */ /* 0x000fe200000e0000 */
[----:B------:R-:W-:Y:S01]  /*08f0*/  BSSY.RECONVERGENT B2, `(.L_x_10) ;  /* 0x0000045000027945 */ /* 0x000fe20003800200 */
[----:B------:R-:W-:Y:S02]  /*0900*/  R2UR UR5, R31 ;  /* 0x000000001f0572ca */ /* 0x000fe400000e0000 */
[----:B------:R-:W-:-:S11]  /*0910*/  ISETP.NE.AND P0, PT, R9, -0x4, PT ;  /* 0xfffffffc0900780c */ /* 0x000fd60003f05270 */
[----:B------:R0:W-:Y:S02]  /*0920*/  STG.E.64 desc[UR4][R24.64], R2 ;  /* 0x0000000218007986 */ /* 0x0001e4000c101b04 */
[----:B------:R-:W-:Y:S05]  /*0930*/  @P0 BRA `(.L_x_11) ;  /* 0x0000000000840947 */ /* 0x000fea0003800000 */
[----:B------:R-:W-:Y:S02]  /*0940*/  R2UR UR4, R30 ;  /* 0x000000001e0472ca */ /* 0x000fe400000e0000 */
[----:B------:R-:W-:-:S13]  /*0950*/  R2UR UR5, R31 ;  /* 0x000000001f0572ca */ /* 0x000fda00000e0000 */
[----:B0-----:R-:W2:Y:S01]  /*0960*/  LDG.E.64 R2, desc[UR4][R26.64+0x13870] ;  /* 0x013870041a027981 */ /* 0x001ea2000c1e1b00 */
[----:B------:R-:W0:Y:S01]  /*0970*/  MUFU.RCP64H R5, R29 ;  /* 0x0000001d00057308 */ /* 0x000e220000001800 */
[----:B------:R-:W-:Y:S01]  /*0980*/  IMAD.MOV.U32 R4, RZ, RZ, 0x1 ;  /* 0x00000001ff047424 */ /* 0x000fe200078e00ff */
[----:B------:R-:W-:Y:S05]  /*0990*/  BSSY.RECONVERGENT B3, `(.L_x_12) ;  /* 0x0000014000037945 */ /* 0x000fea0003800200 */
[----:B0-----:R-:W-:-:S08]  /*09a0*/  DFMA R12, -R28, R4, 1 ;  /* 0x3ff000001c0c742b */ /* 0x001fd00000000104 */
[----:B------:R-:W-:-:S08]  /*09b0*/  DFMA R12, R12, R12, R12 ;  /* 0x0000000c0c0c722b */ /* 0x000fd0000000000c */
[----:B------:R-:W-:-:S08]  /*09c0*/  DFMA R4, R4, R12, R4 ;  /* 0x0000000c0404722b */ /* 0x000fd00000000004 */
[----:B------:R-:W-:-:S08]  /*09d0*/  DFMA R14, -R28, R4, 1 ;  /* 0x3ff000001c0e742b */ /* 0x000fd00000000104 */
[----:B------:R-:W-:Y:S02]  /*09e0*/  DFMA R14, R4, R14, R4 ;  /* 0x0000000e040e722b */ /* 0x000fe40000000004 */
[----:B--2--5:R-:W-:-:S08]  /*09f0*/  DADD R12, R22, -R2 ;  /* 0x00000000160c7229 */ /* 0x024fd00000000802 */
        /* <DEDUP_REMOVED lines=9> */
[----:B------:R-:W-:-:S07]  /*0a90*/  IMAD.MOV.U32 R15, RZ, RZ, R29 ;  /* 0x000000ffff0f7224 */ /* 0x000fce00078e001d */
[----:B------:R-:W-:Y:S05]  /*0aa0*/  CALL.REL.NOINC `($__internal_0_$__cuda_sm20_div_rn_f64_full) ;  /* 0x0000000000e47944 */ /* 0x000fea0003c00000 */
[----:B------:R-:W-:Y:S02]  /*0ab0*/  IMAD.MOV.U32 R2, RZ, RZ, R34 ;  /* 0x000000ffff027224 */ /* 0x000fe400078e0022 */
[----:B------:R-:W-:-:S07]  /*0ac0*/  IMAD.MOV.U32 R3, RZ, RZ, R35 ;  /* 0x000000ffff037224 */ /* 0x000fce00078e0023 */
.L_x_13:
[----:B------:R-:W-:Y:S05]  /*0ad0*/  BSYNC.RECONVERGENT B3 ;  /* 0x0000000000037941 */ /* 0x000fea0003800200 */
.L_x_12:
[C---:B------:R-:W-:Y:S02]  /*0ae0*/  R2UR UR4, R30.reuse ;  /* 0x000000001e0472ca */ /* 0x040fe400000e0000 */
[C---:B------:R-:W-:Y:S02]  /*0af0*/  R2UR UR5, R31.reuse ;  /* 0x000000001f0572ca */ /* 0x040fe400000e0000 */
[----:B------:R-:W-:Y:S02]  /*0b00*/  R2UR UR6, R30 ;  /* 0x000000001e0672ca */ /* 0x000fe400000e0000 */
[----:B------:R-:W-:-:S09]  /*0b10*/  R2UR UR7, R31 ;  /* 0x000000001f0772ca */ /* 0x000fd200000e0000 */
[----:B------:R0:W-:Y:S04]  /*0b20*/  STG.E.64 desc[UR4][R26.64+0x13878], R2 ;  /* 0x013878021a007986 */ /* 0x0001e8000c101b04 */
[----:B------:R0:W-:Y:S01]  /*0b30*/  STG.E.64 desc[UR6][R26.64+0x13870], R20 ;  /* 0x013870141a007986 */ /* 0x0001e2000c101b06 */
[----:B------:R-:W-:Y:S05]  /*0b40*/  BRA `(.L_x_14) ;  /* 0x00000000007c7947 */ /* 0x000fea0003800000 */
.L_x_11:
        /* <DEDUP_REMOVED lines=11> */
[----:B--2---:R-:W-:-:S08]  /*0c00*/  DADD R12, -R18, R2 ;  /* 0x00000000120c7229 */ /* 0x004fd00000000102 */
        /* <DEDUP_REMOVED lines=10> */
[----:B-----5:R-:W-:Y:S05]  /*0cb0*/  CALL.REL.NOINC `($__internal_0_$__cuda_sm20_div_rn_f64_full) ;  /* 0x0000000000607944 */ /* 0x020fea0003c00000 */
[----:B------:R-:W-:Y:S02]  /*0cc0*/  IMAD.MOV.U32 R2, RZ, RZ, R34 ;  /* 0x000000ffff027224 */ /* 0x000fe400078e0022 */
[----:B------:R-:W-:-:S07]  /*0cd0*/  IMAD.MOV.U32 R3, RZ, RZ, R35 ;  /* 0x000000ffff037224 */ /* 0x000fce00078e0023 */
.L_x_16:
[----:B------:R-:W-:Y:S05]  /*0ce0*/  BSYNC.RECONVERGENT B3 ;  /* 0x0000000000037941 */ /* 0x000fea0003800200 */
.L_x_15:
[----:B------:R-:W-:Y:S02]  /*0cf0*/  R2UR UR4, R30 ;  /* 0x000000001e0472ca */ /* 0x000fe400000e0000 */
[----:B------:R-:W-:-:S13]  /*0d00*/  R2UR UR5, R31 ;  /* 0x000000001f0572ca */ /* 0x000fda00000e0000 */
[----:B------:R0:W-:Y:S02]  /*0d10*/  STG.E.64 desc[UR4][R24.64+0x8], R20 ;  /* 0x0000081418007986 */ /* 0x0001e4000c101b04 */
[----:B0-----:R-:W-:Y:S02]  /*0d20*/  IMAD.MOV.U32 R20, RZ, RZ, R2 ;  /* 0x000000ffff147224 */ /* 0x001fe400078e0002 */
[----:B------:R-:W-:-:S07]  /*0d30*/  IMAD.MOV.U32 R21, RZ, RZ, R3 ;  /* 0x000000ffff157224 */ /* 0x000fce00078e0003 */
.L_x_14:
[----:B------:R-:W-:Y:S05]  /*0d40*/  BSYNC.RECONVERGENT B2 ;  /* 0x0000000000027941 */ /* 0x000fea0003800200 */
.L_x_10:
[----:B------:R-:W-:Y:S02]  /*0d50*/  VIADD R9, R9, 0x4 ;  /* 0x0000000409097836 */ /* 0x000fe40000000000 */
[----:B------:R-:W-:Y:S01]  /*0d60*/  VIADD R10, R10, 0x4 ;  /* 0x000000040a0a7836 */ /* 0x000fe20000000000 */
[----:B------:R-:W-:Y:S06]  /*0d70*/  @P1 BRA `(.L_x_17) ;  /* 0xfffffff4001c1947 */ /* 0x000fec000383ffff */
[----:B------:R-:W-:Y:S05]  /*0d80*/  BSYNC.RECONVERGENT B1 ;  /* 0x0000000000017941 */ /* 0x000fea0003800200 */
.L_x_3:
[----:B------:R-:W-:Y:S05]  /*0d90*/  @P2 BRA `(.L_x_18) ;  /* 0xfffffff000fc2947 */ /* 0x000fea000383ffff */
.L_x_2:
[----:B------:R-:W-:Y:S05]  /*0da0*/  BSYNC.RECONVERGENT B0 ;  /* 0x0000000000007941 */ /* 0x000fea0003800200 */
.L_x_1:
[----:B------:R-:W-:Y:S01]  /*0db0*/  MOV R0, 0x0 ;  /* 0x0000000000007802 */ /* 0x000fe20000000f00 */
[----:B------:R-:W1:Y:S01]  /*0dc0*/  LDCU.64 UR4, c[0x4][0x8] ;  /* 0x01000100ff0477ac */ /* 0x000e620008000a00 */
[----:B------:R-:W-:Y:S02]  /*0dd0*/  CS2R R6, SRZ ;  /* 0x0000000000067805 */ /* 0x000fe4000001ff00 */
[----:B0-----:R0:W2:Y:S01]  /*0de0*/  LDC.64 R2, c[0x4][R0] ;  /* 0x0100000000027b82 */ /* 0x0010a20000000a00 */
[----:B-1----:R-:W-:Y:S02]  /*0df0*/  IMAD.U32 R4, RZ, RZ, UR4 ;  /* 0x00000004ff047e24 */ /* 0x002fe4000f8e00ff */
[----:B0-----:R-:W-:-:S07]  /*0e00*/  IMAD.U32 R5, RZ, RZ, UR5 ;  /* 0x00000005ff057e24 */ /* 0x001fce000f8e00ff */
[----:B------:R-:W-:-:S07]  /*0e10*/  LEPC R20, `(.L_x_19) ;  /* 0x000000001014794e */ /* 0x000fce0000000000 */
[----:B--2--5:R-:W-:Y:S05]  /*0e20*/  CALL.ABS.NOINC R2 ;  /* 0x0000000002007343 */ /* 0x024fea0003c00000 */
.L_x_19:
[----:B------:R-:W-:Y:S05]  /*0e30*/  EXIT ;  /* 0x000000000000794d */ /* 0x000fea0003800000 */
        .weak           $__internal_0_$__cuda_sm20_div_rn_f64_full
        .type           $__internal_0_$__cuda_sm20_div_rn_f64_full,@function
        .size           $__internal_0_$__cuda_sm20_div_rn_f64_full,(.L_x_46 - $__internal_0_$__cuda_sm20_div_rn_f64_full)
$__internal_0_$__cuda_sm20_div_rn_f64_full:
[C---:B------:R-:W-:Y:S01]  /*0e40*/  FSETP.GEU.AND P0, PT, |R15|.reuse, 1.469367938527859385e-39, PT ;  /* 0x001000000f00780b */ /* 0x040fe20003f0e200 */
[----:B------:R-:W-:Y:S01]  /*0e50*/  IMAD.MOV.U32 R32, RZ, RZ, 0x1 ;  /* 0x00000001ff207424 */ /* 0x000fe200078e00ff */
[----:B------:R-:W-:Y:S01]  /*0e60*/  LOP3.LUT R16, R15, 0x800fffff, RZ, 0xc0, !PT ;  /* 0x800fffff0f107812 */ /* 0x000fe200078ec0ff */
[----:B------:R-:W-:Y:S01]  /*0e70*/  IMAD.MOV.U32 R40, RZ, RZ, 0x1ca00000 ;  /* 0x1ca00000ff287424 */ /* 0x000fe200078e00ff */
[C---:B------:R-:W-:Y:S01]  /*0e80*/  FSETP.GEU.AND P4, PT, |R13|.reuse, 1.469367938527859385e-39, PT ;  /* 0x001000000d00780b */ /* 0x040fe20003f8e200 */
[----:B------:R-:W-:Y:S01]  /*0e90*/  BSSY.RECONVERGENT B4, `(.L_x_20) ;  /* 0x0000052000047945 */ /* 0x000fe20003800200 */
[----:B------:R-:W-:Y:S01]  /*0ea0*/  LOP3.LUT R17, R16, 0x3ff00000, RZ, 0xfc, !PT ;  /* 0x3ff0000010117812 */ /* 0x000fe200078efcff */
[----:B------:R-:W-:Y:S01]  /*0eb0*/  IMAD.MOV.U32 R16, RZ, RZ, R14 ;  /* 0x000000ffff107224 */ /* 0x000fe200078e000e */
[----:B------:R-:W-:Y:S02]  /*0ec0*/  LOP3.LUT R11, R13, 0x7ff00000, RZ, 0xc0, !PT ;  /* 0x7ff000000d0b7812 */ /* 0x000fe400078ec0ff */
[----:B------:R-:W-:-:S03]  /*0ed0*/  LOP3.LUT R42, R15, 0x7ff00000, RZ, 0xc0, !PT ;  /* 0x7ff000000f2a7812 */ /* 0x000fc600078ec0ff */
[----:B------:R-:W-:Y:S01]  /*0ee0*/  @!P0 DMUL R16, R14, 8.98846567431157953865e+307 ;  /* 0x7fe000000e108828 */ /* 0x000fe20000000000 */
[----:B------:R-:W-:Y:S01]  /*0ef0*/  ISETP.GE.U32.AND P3, PT, R11, R42, PT ;  /* 0x0000002a0b00720c */ /* 0x000fe20003f66070 */
[----:B------:R-:W-:Y:S02]  /*0f00*/  IMAD.MOV.U32 R41, RZ, RZ, R11 ;  /* 0x000000ffff297224 */ /* 0x000fe400078e000b */
[----:B------:R-:W-:Y:S02]  /*0f10*/  @!P4 LOP3.LUT R36, R15, 0x7ff00000, RZ, 0xc0, !PT ;  /* 0x7ff000000f24c812 */ /* 0x000fe400078ec0ff */
[----:B------:R-:W0:Y:S02]  /*0f20*/  MUFU.RCP64H R33, R17 ;  /* 0x0000001100217308 */ /* 0x000e240000001800 */
[----:B------:R-:W-:Y:S02]  /*0f30*/  @!P4 ISETP.GE.U32.AND P5, PT, R11, R36, PT ;  /* 0x000000240b00c20c */ /* 0x000fe40003fa6070 */
[----:B------:R-:W-:-:S02]  /*0f40*/  @!P0 LOP3.LUT R42, R17, 0x7ff00000, RZ, 0xc0, !PT ;  /* 0x7ff00000112a8812 */ /* 0x000fc400078ec0ff */
[----:B------:R-:W-:-:S04]  /*0f50*/  @!P4 SEL R37, R40, 0x63400000, !P5 ;  /* 0x634000002825c807 */ /* 0x000fc80006800000 */
[----:B------:R-:W-:-:S04]  /*0f60*/  @!P4 LOP3.LUT R38, R37, 0x80000000, R13, 0xf8, !PT ;  /* 0x800000002526c812 */ /* 0x000fc800078ef80d */
[----:B------:R-:W-:Y:S01]  /*0f70*/  @!P4 LOP3.LUT R39, R38, 0x100000, RZ, 0xfc, !PT ;  /* 0x001000002627c812 */ /* 0x000fe200078efcff */
[----:B------:R-:W-:Y:S01]  /*0f80*/  @!P4 IMAD.MOV.U32 R38, RZ, RZ, RZ ;  /* 0x000000ffff26c224 */ /* 0x000fe200078e00ff */
[----:B0-----:R-:W-:-:S08]  /*0f90*/  DFMA R34, R32, -R16, 1 ;  /* 0x3ff000002022742b */ /* 0x001fd00000000810 */
[----:B------:R-:W-:-:S08]  /*0fa0*/  DFMA R34, R34, R34, R34 ;  /* 0x000000222222722b */ /* 0x000fd00000000022 */
[----:B------:R-:W-:Y:S01]  /*0fb0*/  DFMA R34, R32, R34, R32 ;  /* 0x000000222022722b */ /* 0x000fe20000000020 */
[----:B------:R-:W-:Y:S01]  /*0fc0*/  SEL R33, R40, 0x63400000, !P3 ;  /* 0x6340000028217807 */ /* 0x000fe20005800000 */
[----:B------:R-:W-:-:S03]  /*0fd0*/  IMAD.MOV.U32 R32, RZ, RZ, R12 ;  /* 0x000000ffff207224 */ /* 0x000fc600078e000c */
[----:B------:R-:W-:-:S03]  /*0fe0*/  LOP3.LUT R33, R33, 0x800fffff, R13, 0xf8, !PT ;  /* 0x800fffff21217812 */ /* 0x000fc600078ef80d */
[----:B------:R-:W-:-:S03]  /*0ff0*/  DFMA R36, R34, -R16, 1 ;  /* 0x3ff000002224742b */ /* 0x000fc60000000810 */
[----:B------:R-:W-:-:S05]  /*1000*/  @!P4 DFMA R32, R32, 2, -R38 ;  /* 0x400000002020c82b */ /* 0x000fca0000000826 */
[----:B------:R-:W-:-:S05]  /*1010*/  DFMA R36, R34, R36, R34 ;  /* 0x000000242224722b */ /* 0x000fca0000000022 */
[----:B------:R-:W-:-:S03]  /*1020*/  @!P4 LOP3.LUT R41, R33, 0x7ff00000, RZ, 0xc0, !PT ;  /* 0x7ff000002129c812 */ /* 0x000fc600078ec0ff */
[----:B------:R-:W-:Y:S02]  /*1030*/  DMUL R34, R36, R32 ;  /* 0x0000002024227228 */ /* 0x000fe40000000000 */
[----:B------:R-:W-:-:S05]  /*1040*/  VIADD R43, R41, 0xffffffff ;  /* 0xffffffff292b7836 */ /* 0x000fca0000000000 */
[----:B------:R-:W-:Y:S01]  /*1050*/  ISETP.GT.U32.AND P0, PT, R43, 0x7feffffe, PT ;  /* 0x7feffffe2b00780c */ /* 0x000fe20003f04070 */
[----:B------:R-:W-:Y:S01]  /*1060*/  VIADD R43, R42, 0xffffffff ;  /* 0xffffffff2a2b7836 */ /* 0x000fe20000000000 */
[----:B------:R-:W-:-:S04]  /*1070*/  DFMA R38, R34, -R16, R32 ;  /* 0x800000102226722b */ /* 0x000fc80000000020 */
[----:B------:R-:W-:-:S04]  /*1080*/  ISETP.GT.U32.OR P0, PT, R43, 0x7feffffe, P0 ;  /* 0x7feffffe2b00780c */ /* 0x000fc80000704470 */
[----:B------:R-:W-:-:S09]  /*1090*/  DFMA R38, R36, R38, R34 ;  /* 0x000000262426722b */ /* 0x000fd20000000022 */
[----:B------:R-:W-:Y:S05]  /*10a0*/  @P0 BRA `(.L_x_21) ;  /* 0x00000000006c0947 */ /* 0x000fea0003800000 */
[----:B------:R-:W-:-:S04]  /*10b0*/  LOP3.LUT R34, R15, 0x7ff00000, RZ, 0xc0, !PT ;  /* 0x7ff000000f227812 */ /* 0x000fc800078ec0ff */
[CC--:B------:R-:W-:Y:S02]  /*10c0*/  VIADDMNMX R12, R11.reuse, -R34.reuse, 0xb9600000, !PT ;  /* 0xb96000000b0c7446 */ /* 0x0c0fe40007800922 */
[----:B------:R-:W-:Y:S02]  /*10d0*/  ISETP.GE.U32.AND P0, PT, R11, R34, PT ;  /* 0x000000220b00720c */ /* 0x000fe40003f06070 */
[----:B------:R-:W-:Y:S01]  /*10e0*/  VIMNMX R11, PT, PT, R12, 0x46a00000, PT ;  /* 0x46a000000c0b7848 */ /* 0x000fe20003fe0100 */
[----:B------:R-:W-:Y:S01]  /*10f0*/  IMAD.MOV.U32 R12, RZ, RZ, RZ ;  /* 0x000000ffff0c7224 */ /* 0x000fe200078e00ff */
[----:B------:R-:W-:-:S05]  /*1100*/  SEL R40, R40, 0x63400000, !P0 ;  /* 0x6340000028287807 */ /* 0x000fca0004000000 */
[----:B------:R-:W-:-:S04]  /*1110*/  IMAD.IADD R11, R11, 0x1, -R40 ;  /* 0x000000010b0b7824 */ /* 0x000fc800078e0a28 */
[----:B------:R-:W-:-:S06]  /*1120*/  VIADD R13, R11, 0x7fe00000 ;  /* 0x7fe000000b0d7836 */ /* 0x000fcc0000000000 */
[----:B------:R-:W-:-:S10]  /*1130*/  DMUL R34, R38, R12 ;  /* 0x0000000c26227228 */ /* 0x000fd40000000000 */
[----:B------:R-:W-:-:S13]  /*1140*/  FSETP.GTU.AND P0, PT, |R35|, 1.469367938527859385e-39, PT ;  /* 0x001000002300780b */ /* 0x000fda0003f0c200 */
[----:B------:R-:W-:Y:S05]  /*1150*/  @P0 BRA `(.L_x_22) ;  /* 0x0000000000940947 */ /* 0x000fea0003800000 */
[----:B------:R-:W-:Y:S01]  /*1160*/  DFMA R16, R38, -R16, R32 ;  /* 0x800000102610722b */ /* 0x000fe20000000020 */
[----:B------:R-:W-:-:S09]  /*1170*/  IMAD.MOV.U32 R12, RZ, RZ, RZ ;  /* 0x000000ffff0c7224 */ /* 0x000fd200078e00ff */
[C---:B------:R-:W-:Y:S02]  /*1180*/  FSETP.NEU.AND P0, PT, R17.reuse, RZ, PT ;  /* 0x000000ff1100720b */ /* 0x040fe40003f0d000 */
[----:B------:R-:W-:-:S04]  /*1190*/  LOP3.LUT R33, R17, 0x80000000, R15, 0x48, !PT ;  /* 0x8000000011217812 */ /* 0x000fc800078e480f */
[----:B------:R-:W-:-:S07]  /*11a0*/  LOP3.LUT R13, R33, R13, RZ, 0xfc, !PT ;  /* 0x0000000d210d7212 */ /* 0x000fce00078efcff */
[----:B------:R-:W-:Y:S05]  /*11b0*/  @!P0 BRA `(.L_x_22) ;  /* 0x00000000007c8947 */ /* 0x000fea0003800000 */
[----:B------:R-:W-:Y:S01]  /*11c0*/  IMAD.MOV R15, RZ, RZ, -R11 ;  /* 0x000000ffff0f7224 */ /* 0x000fe200078e0a0b */
[----:B------:R-:W-:Y:S01]  /*11d0*/  DMUL.RP R12, R38, R12 ;  /* 0x0000000c260c7228 */ /* 0x000fe20000008000 */
[----:B------:R-:W-:Y:S01]  /*11e0*/  IMAD.MOV.U32 R14, RZ, RZ, RZ ;  /* 0x000000ffff0e7224 */ /* 0x000fe200078e00ff */
[----:B------:R-:W-:-:S05]  /*11f0*/  IADD3 R11, PT, PT, -R11, -0x43300000, RZ ;  /* 0xbcd000000b0b7810 */ /* 0x000fca0007ffe1ff */
[----:B------:R-:W-:-:S03]  /*1200*/  DFMA R14, R34, -R14, R38 ;  /* 0x8000000e220e722b */ /* 0x000fc60000000026 */
[----:B------:R-:W-:-:S07]  /*1210*/  LOP3.LUT R33, R13, R33, RZ, 0x3c, !PT ;  /* 0x000000210d217212 */ /* 0x000fce00078e3cff */
[----:B------:R-:W-:-:S04]  /*1220*/  FSETP.NEU.AND P0, PT, |R15|, R11, PT ;  /* 0x0000000b0f00720b */ /* 0x000fc80003f0d200 */
[----:B------:R-:W-:Y:S02]  /*1230*/  FSEL R34, R12, R34, !P0 ;  /* 0x000000220c227208 */ /* 0x000fe40004000000 */
[----:B------:R-:W-:Y:S01]  /*1240*/  FSEL R35, R33, R35, !P0 ;  /* 0x0000002321237208 */ /* 0x000fe20004000000 */
[----:B------:R-:W-:Y:S06]  /*1250*/  BRA `(.L_x_22) ;  /* 0x0000000000547947 */ /* 0x000fec0003800000 */
.L_x_21:
[----:B------:R-:W-:-:S14]  /*1260*/  DSETP.NAN.AND P0, PT, R12, R12, PT ;  /* 0x0000000c0c00722a */ /* 0x000fdc0003f08000 */
[----:B------:R-:W-:Y:S05]  /*1270*/  @P0 BRA `(.L_x_23) ;  /* 0x0000000000440947 */ /* 0x000fea0003800000 */
[----:B------:R-:W-:-:S14]  /*1280*/  DSETP.NAN.AND P0, PT, R14, R14, PT ;  /* 0x0000000e0e00722a */ /* 0x000fdc0003f08000 */
[----:B------:R-:W-:Y:S05]  /*1290*/  @P0 BRA `(.L_x_24) ;  /* 0x0000000000300947 */ /* 0x000fea0003800000 */
[----:B------:R-:W-:Y:S01]  /*12a0*/  ISETP.NE.AND P0, PT, R41, R42, PT ;  /* 0x0000002a2900720c */ /* 0x000fe20003f05270 */
[----:B------:R-:W-:Y:S02]  /*12b0*/  IMAD.MOV.U32 R34, RZ, RZ, 0x0 ;  /* 0x00000000ff227424 */ /* 0x000fe400078e00ff */
[----:B------:R-:W-:-:S10]  /*12c0*/  IMAD.MOV.U32 R35, RZ, RZ, -0x80000 ;  /* 0xfff80000ff237424 */ /* 0x000fd400078e00ff */
[----:B------:R-:W-:Y:S05]  /*12d0*/  @!P0 BRA `(.L_x_22) ;  /* 0x0000000000348947 */ /* 0x000fea0003800000 */
[----:B------:R-:W-:Y:S02]  /*12e0*/  ISETP.NE.AND P0, PT, R41, 0x7ff00000, PT ;  /* 0x7ff000002900780c */ /* 0x000fe40003f05270 */
[----:B------:R-:W-:Y:S02]  /*12f0*/  LOP3.LUT R35, R13, 0x80000000, R15, 0x48, !PT ;  /* 0x800000000d237812 */ /* 0x000fe400078e480f */
[----:B------:R-:W-:-:S13]  /*1300*/  ISETP.EQ.OR P0, PT, R42, RZ, !P0 ;  /* 0x000000ff2a00720c */ /* 0x000fda0004702670 */
[----:B------:R-:W-:Y:S01]  /*1310*/  @P0 LOP3.LUT R11, R35, 0x7ff00000, RZ, 0xfc, !PT ;  /* 0x7ff00000230b0812 */ /* 0x000fe200078efcff */
[----:B------:R-:W-:Y:S02]  /*1320*/  @!P0 IMAD.MOV.U32 R34, RZ, RZ, RZ ;  /* 0x000000ffff228224 */ /* 0x000fe400078e00ff */
[----:B------:R-:W-:Y:S02]  /*1330*/  @P0 IMAD.MOV.U32 R34, RZ, RZ, RZ ;  /* 0x000000ffff220224 */ /* 0x000fe400078e00ff */
[----:B------:R-:W-:Y:S01]  /*1340*/  @P0 IMAD.MOV.U32 R35, RZ, RZ, R11 ;  /* 0x000000ffff230224 */ /* 0x000fe200078e000b */
[----:B------:R-:W-:Y:S06]  /*1350*/  BRA `(.L_x_22) ;  /* 0x0000000000147947 */ /* 0x000fec0003800000 */
.L_x_24:
[----:B------:R-:W-:Y:S01]  /*1360*/  LOP3.LUT R35, R15, 0x80000, RZ, 0xfc, !PT ;  /* 0x000800000f237812 */ /* 0x000fe200078efcff */
[----:B------:R-:W-:Y:S01]  /*1370*/  IMAD.MOV.U32 R34, RZ, RZ, R14 ;  /* 0x000000ffff227224 */ /* 0x000fe200078e000e */
[----:B------:R-:W-:Y:S06]  /*1380*/  BRA `(.L_x_22) ;  /* 0x0000000000087947 */ /* 0x000fec0003800000 */
.L_x_23:
[----:B------:R-:W-:Y:S01]  /*1390*/  LOP3.LUT R35, R13, 0x80000, RZ, 0xfc, !PT ;  /* 0x000800000d237812 */ /* 0x000fe200078efcff */
[----:B------:R-:W-:-:S07]  /*13a0*/  IMAD.MOV.U32 R34, RZ, RZ, R12 ;  /* 0x000000ffff227224 */ /* 0x000fce00078e000c */
.L_x_22:
[----:B------:R-:W-:Y:S05]  /*13b0*/  BSYNC.RECONVERGENT B4 ;  /* 0x0000000000047941 */ /* 0x000fea0003800200 */
.L_x_20:
[----:B------:R-:W-:Y:S02]  /*13c0*/  IMAD.MOV.U32 R12, RZ, RZ, R0 ;  /* 0x000000ffff0c7224 */ /* 0x000fe400078e0000 */
[----:B------:R-:W-:-:S04]  /*13d0*/  IMAD.MOV.U32 R13, RZ, RZ, 0x0 ;  /* 0x00000000ff0d7424 */ /* 0x000fc800078e00ff */
[----:B------:R-:W-:Y:S05]  /*13e0*/  RET.REL.NODEC R12 `(_Z12preguntaTresPdf) ;  /* 0xffffffec0c047950 */ /* 0x000fea0003c3ffff */
.L_x_25:
[----:B------:R-:W-:-:S00]  /*13f0*/  BRA `(.L_x_25) ;  /* 0xfffffffc00fc7947 */ /* 0x000fc0000383ffff */
[----:B------:R-:W-:-:S00]  /*1400*/  NOP ;  /* 0x0000000000007918 */ /* 0x000fc00000000000 */
[----:B------:R-:W-:-:S00]  /*1410*/  NOP ;  /* 0x0000000000007918 */ /* 0x000fc00000000000 */
[----:B------:R-:W-:-:S00]  /*1420*/  NOP ;  /* 0x0000000000007918 */ /* 0x000fc00000000000 */
[----:B------:R-:W-:-:S00]  /*1430*/  NOP ;  /* 0x0000000000007918 */ /* 0x000fc00000000000 */
[----:B------:R-:W-:-:S00]  /*1440*/  NOP ;  /* 0x0000000000007918 */ /* 0x000fc00000000000 */
[----:B------:R-:W-:-:S00]  /*1450*/  NOP ;  /* 0x0000000000007918 */ /* 0x000fc00000000000 */
[----:B------:R-:W-:-:S00]  /*1460*/  NOP ;  /* 0x0000000000007918 */ /* 0x000fc00000000000 */
[----:B------:R-:W-:-:S00]  /*1470*/  NOP ;  /* 0x0000000000007918 */ /* 0x000fc00000000000 */
.L_x_46:


//--------------------- .text._Z11preguntaDosPdf  --------------------------
	.section	.text._Z11preguntaDosPdf,"ax",@progbits
	.align	128
        .global         _Z11preguntaDosPdf
        .type           _Z11preguntaDosPdf,@function
        .size           _Z11preguntaDosPdf,(.L_x_47 - _Z11preguntaDosPdf)
        .other          _Z11preguntaDosPdf,@"STO_CUDA_ENTRY STV_DEFAULT"
_Z11preguntaDosPdf:
.text._Z11preguntaDosPdf:
[----:B------:R-:W-:Y:S01]  /*0000*/  LDC R1, c[0x0][0x37c] ;  /* 0x0000df00ff017b82 */ /* 0x000fe20000000800 */
[----:B------:R-:W0:Y:S07]  /*0010*/  S2R R0, SR_TID.X ;  /* 0x0000000000007919 */ /* 0x000e2e0000002100 */
[----:B------:R-:W0:Y:S08]  /*0020*/  S2UR UR4, SR_CTAID.X ;  /* 0x00000000000479c3 */ /* 0x000e300000002500 */
[----:B------:R-:W0:Y:S02]  /*0030*/  LDC R3, c[0x0][0x360] ;  /* 0x0000d800ff037b82 */ /* 0x000e240000000800 */
[----:B0-----:R-:W-:-:S05]  /*0040*/  IMAD R0, R3, UR4, R0 ;  /* 0x0000000403007c24 */ /* 0x001fca000f8e0200 */
[----:B------:R-:W-:-:S13]  /*0050*/  ISETP.GT.AND P0, PT, R0, 0x270f, PT ;  /* 0x0000270f0000780c */ /* 0x000fda0003f04270 */
[----:B------:R-:W-:Y:S05]  /*0060*/  @P0 EXIT ;  /* 0x000000000000094d */ /* 0x000fea0003800000 */
[----:B------:R-:W0:Y:S01]  /*0070*/  LDC R8, c[0x0][0x388] ;  /* 0x0000e200ff087b82 */ /* 0x000e220000000800 */
[----:B------:R-:W-:Y:S01]  /*0080*/  IMAD R7, R0, 0x2710, RZ ;  /* 0x0000271000077824 */ /* 0x000fe200078e02ff */
[----:B------:R-:W1:Y:S01]  /*0090*/  LDCU.64 UR6, c[0x0][0x358] ;  /* 0x00006b00ff0677ac */ /* 0x000e620008000a00 */
[----:B------:R-:W-:-:S05]  /*00a0*/  UMOV UR4, 0x1 ;  /* 0x0000000100047882 */ /* 0x000fca0000000000 */
[----:B------:R-:W2:Y:S01]  /*00b0*/  LDC.64 R10, c[0x0][0x380] ;  /* 0x0000e000ff0a7b82 */ /* 0x000ea20000000a00 */
[----:B0-----:R-:W-:-:S06]  /*00c0*/  FADD R8, R8, R8 ;  /* 0x0000000808087221 */ /* 0x001fcc0000000000 */
[----:B------:R-:W0:Y:S01]  /*00d0*/  F2F.F64.F32 R8, R8 ;  /* 0x0000000800087310 */ /* 0x000e220000201800 */
[----:B--2---:R-:W-:-:S04]  /*00e0*/  IMAD.WIDE R10, R7, 0x8, R10 ;  /* 0x00000008070a7825 */ /* 0x004fc800078e020a */
[----:B-1----:R-:W-:-:S07]  /*00f0*/  VIADD R7, R7, 0x1 ;  /* 0x0000000107077836 */ /* 0x002fce0000000000 */
.L_x_39:
[----:B------:R-:W-:Y:S01]  /*0100*/  UIADD3 UR4, UPT, UPT, UR4, 0x1, URZ ;  /* 0x0000000104047890 */ /* 0x000fe2000fffe0ff */
[----:B------:R-:W-:Y:S01]  /*0110*/  IMAD.MOV.U32 R6, RZ, RZ, -0x2710 ;  /* 0xffffd8f0ff067424 */ /* 0x000fe200078e00ff */
[----:B------:R-:W-:Y:S01]  /*0120*/  UMOV UR5, 0x270c ;  /* 0x0000270c00057882 */ /* 0x000fe20000000000 */
[----:B------:R-:W-:Y:S01]  /*0130*/  IMAD.MOV.U32 R0, RZ, RZ, R7 ;  /* 0x000000ffff007224 */ /* 0x000fe200078e0007 */
[----:B0----5:R-:W-:-:S11]  /*0140*/  UISETP.NE.AND UP0, UPT, UR4, 0xb, UPT ;  /* 0x0000000b0400788c */ /* 0x021fd6000bf05270 */
.L_x_38:
[----:B------:R-:W1:Y:S01]  /*0150*/  LDC.64 R12, c[0x0][0x380] ;  /* 0x0000e000ff0c7b82 */ /* 0x000e620000000a00 */
[----:B------:R-:W-:-:S13]  /*0160*/  ISETP.NE.AND P0, PT, R6, -0x2710, PT ;  /* 0xffffd8f00600780c */ /* 0x000fda0003f05270 */
[----:B------:R-:W2:Y:S04]  /*0170*/  @!P0 LDG.E.64 R18, desc[UR6][R10.64+0x8] ;  /* 0x000008060a128981 */ /* 0x000ea8000c1e1b00 */
[----:B0-----:R-:W2:Y:S01]  /*0180*/  @!P0 LDG.E.64 R2, desc[UR6][R10.64+0x13878] ;  /* 0x013878060a028981 */ /* 0x001ea2000c1e1b00 */
[----:B0-----:R-:W0:Y:S01]  /*0190*/  MUFU.RCP64H R23, R9 ;  /* 0x0000000900177308 */ /* 0x001e220000001800 */
[----:B------:R-:W-:Y:S02]  /*01a0*/  IMAD.MOV.U32 R22, RZ, RZ, 0x1 ;  /* 0x00000001ff167424 */ /* 0x000fe400078e00ff */
[----:B-----5:R3:W5:Y:S01]  /*01b0*/  @!P0 LDG.E.64 R14, desc[UR6][R10.64] ;  /* 0x000000060a0e8981 */ /* 0x020762000c1e1b00 */
[----:B-1----:R-:W-:-:S05]  /*01c0*/  IMAD.WIDE R12, R0, 0x8, R12 ;  /* 0x00000008000c7825 */ /* 0x002fca00078e020c */
[----:B------:R-:W4:Y:S04]  /*01d0*/  @P0 LDG.E.64 R20, desc[UR6][R12.64+-0x10] ;  /* 0xfffff0060c140981 */ /* 0x000f28000c1e1b00 */
[----:B------:R-:W4:Y:S01]  /*01e0*/  LDG.E.64 R4, desc[UR6][R12.64] ;  /* 0x000000060c047981 */ /* 0x000f22000c1e1b00 */
[----:B0-----:R-:W-:-:S08]  /*01f0*/  DFMA R24, -R8, R22, 1 ;  /* 0x3ff000000818742b */ /* 0x001fd00000000116 */
[----:B------:R-:W-:-:S08]  /*0200*/  DFMA R24, R24, R24, R24 ;  /* 0x000000181818722b */ /* 0x000fd00000000018 */
[----:B------:R-:W-:Y:S01]  /*0210*/  DFMA R24, R22, R24, R22 ;  /* 0x000000181618722b */ /* 0x000fe20000000016 */
[----:B------:R-:W-:Y:S01]  /*0220*/  UIADD3 UR5, UPT, UPT, UR5, -0x4, URZ ;  /* 0xfffffffc05057890 */ /* 0x000fe2000fffe0ff */
[----:B------:R-:W-:Y:S03]  /*0230*/  BSSY.RECONVERGENT B0, `(.L_x_26) ;  /* 0x000001c000007945 */ /* 0x000fe60003800200 */
[----:B------:R-:W-:Y:S01]  /*0240*/  UISETP.NE.AND UP1, UPT, UR5, -0x4, UPT ;  /* 0xfffffffc0500788c */ /* 0x000fe2000bf25270 */
[----:B--2---:R-:W-:Y:S02]  /*0250*/  @!P0 DADD R18, R18, -R2 ;  /* 0x0000000012128229 */ /* 0x004fe40000000802 */
[----:B------:R-:W-:-:S08]  /*0260*/  DFMA R2, -R8, R24, 1 ;  /* 0x3ff000000802742b */ /* 0x000fd00000000118 */
[----:B------:R-:W-:Y:S02]  /*0270*/  DFMA R2, R24, R2, R24 ;  /* 0x000000021802722b */ /* 0x000fe40000000018 */
[----:B----4-:R-:W-:-:S08]  /*0280*/  @P0 DADD R18, R4, -R20 ;  /* 0x0000000004120229 */ /* 0x010fd00000000814 */
[----:B------:R-:W-:-:S08]  /*0290*/  DMUL R20, R2, R18 ;  /* 0x0000001202147228 */ /* 0x000fd00000000000 */
[----:B------:R-:W-:-:S08]  /*02a0*/  DFMA R22, -R8, R20, R18 ;  /* 0x000000140816722b */ /* 0x000fd00000000112 */
[----:B------:R-:W-:Y:S01]  /*02b0*/  DFMA R2, R2, R22, R20 ;  /* 0x000000160202722b */ /* 0x000fe20000000014 */
[----:B------:R-:W-:Y:S02]  /*02c0*/  IMAD.MOV.U32 R20, RZ, RZ, R16 ;  /* 0x000000ffff147224 */ /* 0x000fe400078e0010 */
[----:B------:R-:W-:-:S05]  /*02d0*/  IMAD.MOV.U32 R21, RZ, RZ, R17 ;  /* 0x000000ffff157224 */ /* 0x000fca00078e0011 */
[----:B------:R3:W-:Y:S02]  /*02e0*/  @P0 STG.E.64 desc[UR6][R12.64+-0x10], R20 ;  /* 0xfffff0140c000986 */ /* 0x0007e4000c101b06 */
[----:B------:R-:W-:Y:S01]  /*02f0*/  FFMA R16, RZ, R9, R3 ;  /* 0x00000009ff107223 */ /* 0x000fe20000000003 */
[----:B------:R-:W-:-:S04]  /*0300*/  FSETP.GEU.AND P2, PT, |R19|, 6.5827683646048100446e-37, PT ;  /* 0x036000001300780b */ /* 0x000fc80003f4e200 */
[----:B------:R-:W-:Y:S01]  /*0310*/  FSETP.GT.AND P1, PT, |R16|, 1.469367938527859385e-39, PT ;  /* 0x001000001000780b */ /* 0x000fe20003f24200 */
[--C-:B------:R-:W-:Y:S01]  /*0320*/  @!P0 IMAD.MOV.U32 R17, RZ, RZ, R5.reuse ;  /* 0x000000ffff118224 */ /* 0x100fe200078e0005 */
[----:B------:R-:W-:Y:S01]  /*0330*/  @!P0 MOV R16, R4 ;  /* 0x0000000400108202 */ /* 0x000fe20000000f00 */
[----:B------:R-:W-:Y:S02]  /*0340*/  @P0 IMAD.MOV.U32 R16, RZ, RZ, R4 ;  /* 0x000000ffff100224 */ /* 0x000fe400078e0004 */
[----:B------:R-:W-:-:S08]  /*0350*/  @P0 IMAD.MOV.U32 R17, RZ, RZ, R5 ;  /* 0x000000ffff110224 */ /* 0x000fd000078e0005 */
[----:B---3--:R-:W-:Y:S05]  /*0360*/  @P1 BRA P2, `(.L_x_27) ;  /* 0x0000000000201947 */ /* 0x008fea0001000000 */
[----:B------:R-:W-:Y:S01]  /*0370*/  IMAD.MOV.U32 R24, RZ, RZ, R18 ;  /* 0x000000ffff187224 */ /* 0x000fe200078e0012 */
[----:B------:R-:W-:Y:S01]  /*0380*/  MOV R23, R9 ;  /* 0x0000000900177202 */ /* 0x000fe20000000f00 */
[----:B------:R-:W-:Y:S01]  /*0390*/  IMAD.MOV.U32 R25, RZ, RZ, R19 ;  /* 0x000000ffff197224 */ /* 0x000fe200078e0013 */
[----:B------:R-:W-:Y:S01]  /*03a0*/  MOV R34, 0x3d0 ;  /* 0x000003d000227802 */ /* 0x000fe20000000f00 */
[----:B------:R-:W-:-:S07]  /*03b0*/  IMAD.MOV.U32 R22, RZ, RZ, R8 ;  /* 0x000000ffff167224 */ /* 0x000fce00078e0008 */
[----:B-----5:R-:W-:Y:S05]  /*03c0*/  CALL.REL.NOINC `($__internal_1_$__cuda_sm20_div_rn_f64_full) ;  /* 0x0000000400cc7944 */ /* 0x020fea0003c00000 */
[----:B------:R-:W-:Y:S02]  /*03d0*/  IMAD.MOV.U32 R2, RZ, RZ, R30 ;  /* 0x000000ffff027224 */ /* 0x000fe400078e001e */
[----:B------:R-:W-:-:S07]  /*03e0*/  IMAD.MOV.U32 R3, RZ, RZ, R31 ;  /* 0x000000ffff037224 */ /* 0x000fce00078e001f */
.L_x_27:
[----:B------:R-:W-:Y:S05]  /*03f0*/  BSYNC.RECONVERGENT B0 ;  /* 0x0000000000007941 */ /* 0x000fea0003800200 */
.L_x_26:
[----:B------:R-:W2:Y:S04]  /*0400*/  LDG.E.64 R18, desc[UR6][R12.64+0x8] ;  /* 0x000008060c127981 */ /* 0x000ea8000c1e1b00 */
[----:B------:R-:W2:Y:S01]  /*0410*/  LDG.E.64 R24, desc[UR6][R12.64+-0x8] ;  /* 0xfffff8060c187981 */ /* 0x000ea2000c1e1b00 */
        /* <DEDUP_REMOVED lines=19> */
[----:B-----5:R-:W-:Y:S05]  /*0550*/  CALL.REL.NOINC `($__internal_1_$__cuda_sm20_div_rn_f64_full) ;  /* 0x0000000400687944 */ /* 0x020fea0003c00000 */
[----:B------:R-:W-:Y:S01]  /*0560*/  IMAD.MOV.U32 R4, RZ, RZ, R30 ;  /* 0x000000ffff047224 */ /* 0x000fe200078e001e */
[----:B------:R-:W-:-:S07]  /*0570*/  MOV R5, R31 ;  /* 0x0000001f00057202 */ /* 0x000fce0000000f00 */
.L_x_29:
[----:B------:R-:W-:Y:S05]  /*0580*/  BSYNC.RECONVERGENT B0 ;  /* 0x0000000000007941 */ /* 0x000fea0003800200 */
.L_x_28:
        /* <DEDUP_REMOVED lines=20> */
[----:B------:R-:W-:-:S07]  /*06d0*/  IMAD.MOV.U32 R23, RZ, RZ, R9 ;  /* 0x000000ffff177224 */ /* 0x000fce00078e0009 */
[----:B-----5:R-:W-:Y:S05]  /*06e0*/  CALL.REL.NOINC `($__internal_1_$__cuda_sm20_div_rn_f64_full) ;  /* 0x0000000400047944 */ /* 0x020fea0003c00000 */
[----:B------:R-:W-:Y:S02]  /*06f0*/  IMAD.MOV.U32 R16, RZ, RZ, R30 ;  /* 0x000000ffff107224 */ /* 0x000fe400078e001e */
[----:B------:R-:W-:-:S07]  /*0700*/  IMAD.MOV.U32 R17, RZ, RZ, R31 ;  /* 0x000000ffff117224 */ /* 0x000fce00078e001f */
.L_x_31:
[----:B------:R-:W-:Y:S05]  /*0710*/  BSYNC.RECONVERGENT B0 ;  /* 0x0000000000007941 */ /* 0x000fea0003800200 */
.L_x_30:
[----:B------:R0:W-:Y:S01]  /*0720*/  STG.E.64 desc[UR6][R12.64], R4 ;  /* 0x000000040c007986 */ /* 0x0001e2000c101b06 */
[----:B------:R-:W-:-:S13]  /*0730*/  ISETP.NE.AND P0, PT, R6, -0x4, PT ;  /* 0xfffffffc0600780c */ /* 0x000fda0003f05270 */
[----:B0-----:R-:W-:Y:S05]  /*0740*/  @P0 BRA `(.L_x_32) ;  /* 0x00000000006c0947 */ /* 0x001fea0003800000 */
        /* <DEDUP_REMOVED lines=17> */
[----:B------:R-:W-:Y:S01]  /*0860*/  MOV R22, R8 ;  /* 0x0000000800167202 */ /* 0x000fe20000000f00 */
[----:B------:R-:W-:Y:S01]  /*0870*/  IMAD.MOV.U32 R23, RZ, RZ, R9 ;  /* 0x000000ffff177224 */ /* 0x000fe200078e0009 */
[----:B------:R-:W-:-:S07]  /*0880*/  MOV R34, 0x8a0 ;  /* 0x000008a000227802 */ /* 0x000fce0000000f00 */
[----:B------:R-:W-:Y:S05]  /*0890*/  CALL.REL.NOINC `($__internal_1_$__cuda_sm20_div_rn_f64_full) ;  /* 0x0000000000987944 */ /* 0x000fea0003c00000 */
[----:B------:R-:W-:Y:S02]  /*08a0*/  IMAD.MOV.U32 R2, RZ, RZ, R30 ;  /* 0x000000ffff027224 */ /* 0x000fe400078e001e */
[----:B------:R-:W-:-:S07]  /*08b0*/  IMAD.MOV.U32 R3, RZ, RZ, R31 ;  /* 0x000000ffff037224 */ /* 0x000fce00078e001f */
.L_x_34:
[----:B------:R-:W-:Y:S05]  /*08c0*/  BSYNC.RECONVERGENT B0 ;  /* 0x0000000000007941 */ /* 0x000fea0003800200 */
.L_x_33:
[----:B------:R0:W-:Y:S04]  /*08d0*/  STG.E.64 desc[UR6][R10.64+0x13878], R2 ;  /* 0x013878020a007986 */ /* 0x0001e8000c101b06 */
[----:B------:R0:W-:Y:S01]  /*08e0*/  STG.E.64 desc[UR6][R10.64+0x13870], R16 ;  /* 0x013870100a007986 */ /* 0x0001e2000c101b06 */
[----:B------:R-:W-:Y:S05]  /*08f0*/  BRA `(.L_x_35) ;  /* 0x00000000006c7947 */ /* 0x000fea0003800000 */
.L_x_32:
        /* <DEDUP_REMOVED lines=18> */
[----:B------:R-:W-:Y:S02]  /*0a20*/  MOV R23, R9 ;  /* 0x0000000900177202 */ /* 0x000fe40000000f00 */
[----:B------:R-:W-:-:S07]  /*0a30*/  MOV R34, 0xa50 ;  /* 0x00000a5000227802 */ /* 0x000fce0000000f00 */
[----:B-----5:R-:W-:Y:S05]  /*0a40*/  CALL.REL.NOINC `($__internal_1_$__cuda_sm20_div_rn_f64_full) ;  /* 0x00000000002c7944 */ /* 0x020fea0003c00000 */
[----:B------:R-:W-:Y:S02]  /*0a50*/  IMAD.MOV.U32 R2, RZ, RZ, R30 ;  /* 0x000000ffff027224 */ /* 0x000fe400078e001e */
[----:B------:R-:W-:-:S07]  /*0a60*/  IMAD.MOV.U32 R3, RZ, RZ, R31 ;  /* 0x000000ffff037224 */ /* 0x000fce00078e001f */
.L_x_37:
[----:B------:R-:W-:Y:S05]  /*0a70*/  BSYNC.RECONVERGENT B0 ;  /* 0x0000000000007941 */ /* 0x000fea0003800200 */
.L_x_36:
[----:B------:R0:W-:Y:S02]  /*0a80*/  STG.E.64 desc[UR6][R12.64+0x8], R16 ;  /* 0x000008100c007986 */ /* 0x0001e4000c101b06 */
[----:B0-----:R-:W-:Y:S02]  /*0a90*/  IMAD.MOV.U32 R16, RZ, RZ, R2 ;  /* 0x000000ffff107224 */ /* 0x001fe400078e0002 */
[----:B------:R-:W-:-:S07]  /*0aa0*/  IMAD.MOV.U32 R17, RZ, RZ, R3 ;  /* 0x000000ffff117224 */ /* 0x000fce00078e0003 */
.L_x_35:
[----:B------:R-:W-:Y:S01]  /*0ab0*/  VIADD R6, R6, 0x4 ;  /* 0x0000000406067836 */ /* 0x000fe20000000000 */
[----:B------:R-:W-:Y:S01]  /*0ac0*/  IADD3 R0, PT, PT, R0, 0x4, RZ ;  /* 0x0000000400007810 */ /* 0x000fe20007ffe0ff */
[----:B------:R-:W-:Y:S06]  /*0ad0*/  BRA.U UP1, `(.L_x_38) ;  /* 0xfffffff5019c7547 */ /* 0x000fec000b83ffff */
[----:B------:R-:W-:Y:S05]  /*0ae0*/  BRA.U UP0, `(.L_x_39) ;  /* 0xfffffff500847547 */ /* 0x000fea000b83ffff */
[----:B------:R-:W-:Y:S05]  /*0af0*/  EXIT ;  /* 0x000000000000794d */ /* 0x000fea0003800000 */
        .weak           $__internal_1_$__cuda_sm20_div_rn_f64_full
        .type           $__internal_1_$__cuda_sm20_div_rn_f64_full,@function
        .size           $__internal_1_$__cuda_sm20_div_rn_f64_full,(.L_x_47 - $__internal_1_$__cuda_sm20_div_rn_f64_full)
$__internal_1_$__cuda_sm20_div_rn_f64_full:
        /* <DEDUP_REMOVED lines=11> */
[----:B------:R-:W-:-:S03]  /*0bb0*/  ISETP.GE.U32.AND P1, PT, R35, R37, PT ;  /* 0x000000252300720c */ /* 0x000fc60003f26070 */
[----:B------:R-:W-:Y:S01]  /*0bc0*/  @!P2 LOP3.LUT R28, R23, 0x7ff00000, RZ, 0xc0, !PT ;  /* 0x7ff00000171ca812 */ /* 0x000fe200078ec0ff */
[----:B------:R-:W-:Y:S01]  /*0bd0*/  @!P2 IMAD.MOV.U32 R32, RZ, RZ, RZ ;  /* 0x000000ffff20a224 */ /* 0x000fe200078e00ff */
[----:B------:R-:W0:Y:S02]  /*0be0*/  MUFU.RCP64H R27, R21 ;  /* 0x00000015001b7308 */ /* 0x000e240000001800 */
[----:B------:R-:W-:Y:S02]  /*0bf0*/  @!P2 ISETP.GE.U32.AND P3, PT, R35, R28, PT ;  /* 0x0000001c2300a20c */ /* 0x000fe40003f66070 */
[----:B------:R-:W-:Y:S02]  /*0c00*/  @!P0 LOP3.LUT R37, R21, 0x7ff00000, RZ, 0xc0, !PT ;  /* 0x7ff0000015258812 */ /* 0x000fe400078ec0ff */
[----:B------:R-:W-:Y:S01]  /*0c10*/  @!P2 SEL R29, R36, 0x63400000, !P3 ;  /* 0x63400000241da807 */ /* 0x000fe20005800000 */
[----:B0-----:R-:W-:-:S08]  /*0c20*/  DFMA R30, R26, -R20, 1 ;  /* 0x3ff000001a1e742b */ /* 0x001fd00000000814 */
[----:B------:R-:W-:-:S08]  /*0c30*/  DFMA R30, R30, R30, R30 ;  /* 0x0000001e1e1e722b */ /* 0x000fd0000000001e */
[----:B------:R-:W-:Y:S01]  /*0c40*/  DFMA R30, R26, R30, R26 ;  /* 0x0000001e1a1e722b */ /* 0x000fe2000000001a */
[--C-:B------:R-:W-:Y:S02]  /*0c50*/  @!P2 LOP3.LUT R26, R29, 0x80000000, R25.reuse, 0xf8, !PT ;  /* 0x800000001d1aa812 */ /* 0x100fe400078ef819 */
[----:B------:R-:W-:Y:S02]  /*0c60*/  SEL R27, R36, 0x63400000, !P1 ;  /* 0x63400000241b7807 */ /* 0x000fe40004800000 */
[----:B------:R-:W-:Y:S01]  /*0c70*/  @!P2 LOP3.LUT R33, R26, 0x100000, RZ, 0xfc, !PT ;  /* 0x001000001a21a812 */ /* 0x000fe200078efcff */
[----:B------:R-:W-:Y:S02]  /*0c80*/  IMAD.MOV.U32 R26, RZ, RZ, R24 ;  /* 0x000000ffff1a7224 */ /* 0x000fe400078e0018 */
[----:B------:R-:W-:Y:S01]  /*0c90*/  DFMA R28, R30, -R20, 1 ;  /* 0x3ff000001e1c742b */ /* 0x000fe20000000814 */
[----:B------:R-:W-:-:S06]  /*0ca0*/  LOP3.LUT R27, R27, 0x800fffff, R25, 0xf8, !PT ;  /* 0x800fffff1b1b7812 */ /* 0x000fcc00078ef819 */
[----:B------:R-:W-:Y:S02]  /*0cb0*/  @!P2 DFMA R26, R26, 2, -R32 ;  /* 0x400000001a1aa82b */ /* 0x000fe40000000820 */
[----:B------:R-:W-:-:S08]  /*0cc0*/  DFMA R28, R30, R28, R30 ;  /* 0x0000001c1e1c722b */ /* 0x000fd0000000001e */
[----:B------:R-:W-:-:S08]  /*0cd0*/  DMUL R30, R28, R26 ;  /* 0x0000001a1c1e7228 */ /* 0x000fd00000000000 */
[----:B------:R-:W-:-:S08]  /*0ce0*/  DFMA R32, R30, -R20, R26 ;  /* 0x800000141e20722b */ /* 0x000fd0000000001a */
[----:B------:R-:W-:Y:S01]  /*0cf0*/  DFMA R32, R28, R32, R30 ;  /* 0x000000201c20722b */ /* 0x000fe2000000001e */
[----:B------:R-:W-:Y:S02]  /*0d00*/  MOV R28, R35 ;  /* 0x00000023001c7202 */ /* 0x000fe40000000f00 */
[----:B------:R-:W-:-:S05]  /*0d10*/  @!P2 LOP3.LUT R28, R27, 0x7ff00000, RZ, 0xc0, !PT ;  /* 0x7ff000001b1ca812 */ /* 0x000fca00078ec0ff */
[----:B------:R-:W-:-:S05]  /*0d20*/  VIADD R29, R28, 0xffffffff ;  /* 0xffffffff1c1d7836 */ /* 0x000fca0000000000 */
[----:B------:R-:W-:Y:S01]  /*0d30*/  ISETP.GT.U32.AND P0, PT, R29, 0x7feffffe, PT ;  /* 0x7feffffe1d00780c */ /* 0x000fe20003f04070 */
[----:B------:R-:W-:-:S05]  /*0d40*/  VIADD R29, R37, 0xffffffff ;  /* 0xffffffff251d7836 */ /* 0x000fca0000000000 */
[----:B------:R-:W-:-:S13]  /*0d50*/  ISETP.GT.U32.OR P0, PT, R29, 0x7feffffe, P0 ;  /* 0x7feffffe1d00780c */ /* 0x000fda0000704470 */
[----:B------:R-:W-:Y:S05]  /*0d60*/  @P0 BRA `(.L_x_41) ;  /* 0x00000000006c0947 */ /* 0x000fea0003800000 */
[----:B------:R-:W-:-:S04]  /*0d70*/  LOP3.LUT R28, R23, 0x7ff00000, RZ, 0xc0, !PT ;  /* 0x7ff00000171c7812 */ /* 0x000fc800078ec0ff */
[CC--:B------:R-:W-:Y:S02]  /*0d80*/  VIADDMNMX R24, R35.reuse, -R28.reuse, 0xb9600000, !PT ;  /* 0xb960000023187446 */ /* 0x0c0fe4000780091c */
[----:B------:R-:W-:Y:S02]  /*0d90*/  ISETP.GE.U32.AND P0, PT, R35, R28, PT ;  /* 0x0000001c2300720c */ /* 0x000fe40003f06070 */
[----:B------:R-:W-:Y:S02]  /*0da0*/  VIMNMX R24, PT, PT, R24, 0x46a00000, PT ;  /* 0x46a0000018187848 */ /* 0x000fe40003fe0100 */
[----:B------:R-:W-:-:S05]  /*0db0*/  SEL R25, R36, 0x63400000, !P0 ;  /* 0x6340000024197807 */ /* 0x000fca0004000000 */
[----:B------:R-:W-:Y:S02]  /*0dc0*/  IMAD.IADD R28, R24, 0x1, -R25 ;  /* 0x00000001181c7824 */ /* 0x000fe400078e0a19 */
[----:B------:R-:W-:Y:S02]  /*0dd0*/  IMAD.MOV.U32 R24, RZ, RZ, RZ ;  /* 0x000000ffff187224 */ /* 0x000fe400078e00ff */
[----:B------:R-:W-:-:S06]  /*0de0*/  VIADD R25, R28, 0x7fe00000 ;  /* 0x7fe000001c197836 */ /* 0x000fcc0000000000 */
[----:B------:R-:W-:-:S10]  /*0df0*/  DMUL R30, R32, R24 ;  /* 0x00000018201e7228 */ /* 0x000fd40000000000 */
[----:B------:R-:W-:-:S13]  /*0e00*/  FSETP.GTU.AND P0, PT, |R31|, 1.469367938527859385e-39, PT ;  /* 0x001000001f00780b */ /* 0x000fda0003f0c200 */
[----:B------:R-:W-:Y:S05]  /*0e10*/  @P0 BRA `(.L_x_42) ;  /* 0x0000000000940947 */ /* 0x000fea0003800000 */
[----:B------:R-:W-:Y:S01]  /*0e20*/  DFMA R20, R32, -R20, R26 ;  /* 0x800000142014722b */ /* 0x000fe2000000001a */
[----:B------:R-:W-:-:S09]  /*0e30*/  MOV R24, RZ ;  /* 0x000000ff00187202 */ /* 0x000fd20000000f00 */
[C---:B------:R-:W-:Y:S02]  /*0e40*/  FSETP.NEU.AND P0, PT, R21.reuse, RZ, PT ;  /* 0x000000ff1500720b */ /* 0x040fe40003f0d000 */
[----:B------:R-:W-:-:S04]  /*0e50*/  LOP3.LUT R23, R21, 0x80000000, R23, 0x48, !PT ;  /* 0x8000000015177812 */ /* 0x000fc800078e4817 */
[----:B------:R-:W-:-:S07]  /*0e60*/  LOP3.LUT R25, R23, R25, RZ, 0xfc, !PT ;  /* 0x0000001917197212 */ /* 0x000fce00078efcff */
[----:B------:R-:W-:Y:S05]  /*0e70*/  @!P0 BRA `(.L_x_42) ;  /* 0x00000000007c8947 */ /* 0x000fea0003800000 */
[----:B------:R-:W-:Y:S01]  /*0e80*/  IMAD.MOV R21, RZ, RZ, -R28 ;  /* 0x000000ffff157224 */ /* 0x000fe200078e0a1c */
[----:B------:R-:W-:Y:S01]  /*0e90*/  DMUL.RP R24, R32, R24 ;  /* 0x0000001820187228 */ /* 0x000fe20000008000 */
[----:B------:R-:W-:-:S06]  /*0ea0*/  IMAD.MOV.U32 R20, RZ, RZ, RZ ;  /* 0x000000ffff147224 */ /* 0x000fcc00078e00ff */
[----:B------:R-:W-:-:S03]  /*0eb0*/  DFMA R20, R30, -R20, R32 ;  /* 0x800000141e14722b */ /* 0x000fc60000000020 */
[----:B------:R-:W-:-:S03]  /*0ec0*/  LOP3.LUT R23, R25, R23, RZ, 0x3c, !PT ;  /* 0x0000001719177212 */ /* 0x000fc600078e3cff */
[----:B------:R-:W-:-:S04]  /*0ed0*/  IADD3 R20, PT, PT, -R28, -0x43300000, RZ ;  /* 0xbcd000001c147810 */ /* 0x000fc80007ffe1ff */
[----:B------:R-:W-:-:S04]  /*0ee0*/  FSETP.NEU.AND P0, PT, |R21|, R20, PT ;  /* 0x000000141500720b */ /* 0x000fc80003f0d200 */
[----:B------:R-:W-:Y:S02]  /*0ef0*/  FSEL R30, R24, R30, !P0 ;  /* 0x0000001e181e7208 */ /* 0x000fe40004000000 */
[----:B------:R-:W-:Y:S01]  /*0f00*/  FSEL R31, R23, R31, !P0 ;  /* 0x0000001f171f7208 */ /* 0x000fe20004000000 */
[----:B------:R-:W-:Y:S06]  /*0f10*/  BRA `(.L_x_42) ;  /* 0x0000000000547947 */ /* 0x000fec0003800000 */
.L_x_41:
        /* <DEDUP_REMOVED lines=12> */
[----:B------:R-:W-:Y:S01]  /*0fe0*/  @!P0 IMAD.MOV.U32 R30, RZ, RZ, RZ ;  /* 0x000000ffff1e8224 */ /* 0x000fe200078e00ff */
[----:B------:R-:W-:-:S03]  /*0ff0*/  @P0 MOV R30, RZ ;  /* 0x000000ff001e0202 */ /* 0x000fc60000000f00 */
[----:B------:R-:W-:Y:S01]  /*1000*/  @P0 IMAD.MOV.U32 R31, RZ, RZ, R20 ;  /* 0x000000ffff1f0224 */ /* 0x000fe200078e0014 */
[----:B------:R-:W-:Y:S06]  /*1010*/  BRA `(.L_x_42) ;  /* 0x0000000000147947 */ /* 0x000fec0003800000 */
.L_x_44:
[----:B------:R-:W-:Y:S01]  /*1020*/  LOP3.LUT R31, R23, 0x80000, RZ, 0xfc, !PT ;  /* 0x00080000171f7812 */ /* 0x000fe200078efcff */
[----:B------:R-:W-:Y:S01]  /*1030*/  IMAD.MOV.U32 R30, RZ, RZ, R22 ;  /* 0x000000ffff1e7224 */ /* 0x000fe200078e0016 */
[----:B------:R-:W-:Y:S06]  /*1040*/  BRA `(.L_x_42) ;  /* 0x0000000000087947 */ /* 0x000fec0003800000 */
.L_x_43:
[----:B------:R-:W-:Y:S01]  /*1050*/  LOP3.LUT R31, R25, 0x80000, RZ, 0xfc, !PT ;  /* 0x00080000191f7812 */ /* 0x000fe200078efcff */
[----:B------:R-:W-:-:S07]  /*1060*/  IMAD.MOV.U32 R30, RZ, RZ, R24 ;  /* 0x000000ffff1e7224 */ /* 0x000fce00078e0018 */
.L_x_42:
[----:B------:R-:W-:Y:S05]  /*1070*/  BSYNC.RECONVERGENT B1 ;  /* 0x0000000000017941 */ /* 0x000fea0003800200 */
.L_x_40:
[----:B------:R-:W-:-:S04]  /*1080*/  IMAD.MOV.U32 R35, RZ, RZ, 0x0 ;  /* 0x00000000ff237424 */ /* 0x000fc800078e00ff */
[----:B------:R-:W-:Y:S05]  /*1090*/  RET.REL.NODEC R34 `(_Z11preguntaDosPdf) ;  /* 0xffffffec22d87950 */ /* 0x000fea0003c3ffff */
.L_x_45:
        /* <DEDUP_REMOVED lines=14> */
.L_x_47:


//--------------------- .nv.global.init           --------------------------
	.section	.nv.global.init,"aw",@progbits
.nv.global.init:
	.type		$str,@object
	.size		$str,(.L_0 - $str)
$str:
        /*0000*/ 	.byte	0x2d, 0x2d, 0x2d, 0x2d, 0x2d, 0x2d, 0x2d, 0x2d, 0x2d, 0x2d, 0x2d, 0x2d, 0x2d, 0x2d, 0x2d, 0x2d
        /*0010*/ 	.byte	0x2d, 0x2d, 0x2d, 0x2d, 0x2d, 0x2d, 0x2d, 0x2d, 0x2d, 0x2d, 0x2d, 0x2d, 0x2d, 0x2d, 0x2d, 0x2d
        /*0020*/ 	.byte	0x2d, 0x2d, 0x2d, 0x2d, 0x2d, 0x2d, 0x2d, 0x2d, 0x2d, 0x2d, 0x0a, 0x00
.L_0:


//--------------------- .nv.shared.reserved.0     --------------------------
	.section	.nv.shared.reserved.0,"aw",@nobits
	.weak		__nv_reservedSMEM_offset_0_alias
	.size		__nv_reservedSMEM_offset_0_alias, 0, 64
	.other		__nv_reservedSMEM_offset_0_alias,@"STO_CUDA_RESERVED_SHARED STV_DEFAULT"
__nv_reservedSMEM_offset_0_alias:
	.zero		0
	.zero		64


//--------------------- .nv.constant0._Z12preguntaTresPdf --------------------------
	.section	.nv.constant0._Z12preguntaTresPdf,"a",@progbits
	.sectionflags	@""
	.align	4
.nv.constant0._Z12preguntaTresPdf:
	.zero		908


//--------------------- .nv.constant0._Z11preguntaDosPdf --------------------------
	.section	.nv.constant0._Z11preguntaDosPdf,"a",@progbits
	.sectionflags	@""
	.align	4
.nv.constant0._Z11preguntaDosPdf:
	.zero		908


//--------------------- SYMBOLS --------------------------

	.type		.nv.reservedSmem.offset0,@object
	.size		.nv.reservedSmem.offset0,0x4
	.type		vprintf,@function
